//
// Generated by NVIDIA NVVM Compiler
//
// Compiler Build ID: CL-36424714
// Cuda compilation tools, release 13.0, V13.0.88
// Based on NVVM 20.0.0
//

.version 9.0
.target sm_100
.address_size 64

	// .globl	_Z5curviPdS_S_S_S_S_S_S_S_S_S_S_ddi

.visible .entry _Z5curviPdS_S_S_S_S_S_S_S_S_S_S_ddi(
	.param .u64 .ptr .align 1 _Z5curviPdS_S_S_S_S_S_S_S_S_S_S_ddi_param_0,
	.param .u64 .ptr .align 1 _Z5curviPdS_S_S_S_S_S_S_S_S_S_S_ddi_param_1,
	.param .u64 .ptr .align 1 _Z5curviPdS_S_S_S_S_S_S_S_S_S_S_ddi_param_2,
	.param .u64 .ptr .align 1 _Z5curviPdS_S_S_S_S_S_S_S_S_S_S_ddi_param_3,
	.param .u64 .ptr .align 1 _Z5curviPdS_S_S_S_S_S_S_S_S_S_S_ddi_param_4,
	.param .u64 .ptr .align 1 _Z5curviPdS_S_S_S_S_S_S_S_S_S_S_ddi_param_5,
	.param .u64 .ptr .align 1 _Z5curviPdS_S_S_S_S_S_S_S_S_S_S_ddi_param_6,
	.param .u64 .ptr .align 1 _Z5curviPdS_S_S_S_S_S_S_S_S_S_S_ddi_param_7,
	.param .u64 .ptr .align 1 _Z5curviPdS_S_S_S_S_S_S_S_S_S_S_ddi_param_8,
	.param .u64 .ptr .align 1 _Z5curviPdS_S_S_S_S_S_S_S_S_S_S_ddi_param_9,
	.param .u64 .ptr .align 1 _Z5curviPdS_S_S_S_S_S_S_S_S_S_S_ddi_param_10,
	.param .u64 .ptr .align 1 _Z5curviPdS_S_S_S_S_S_S_S_S_S_S_ddi_param_11,
	.param .f64 _Z5curviPdS_S_S_S_S_S_S_S_S_S_S_ddi_param_12,
	.param .f64 _Z5curviPdS_S_S_S_S_S_S_S_S_S_S_ddi_param_13,
	.param .u32 _Z5curviPdS_S_S_S_S_S_S_S_S_S_S_ddi_param_14
)
{
	.reg .pred 	%p<7>;
	.reg .b32 	%r<26>;
	.reg .b64 	%rd<92>;
	.reg .b64 	%fd<653>;

	ld.param.u32 	%r4, [_Z5curviPdS_S_S_S_S_S_S_S_S_S_S_ddi_param_14];
	mov.u32 	%r5, %ntid.x;
	mov.u32 	%r6, %ctaid.x;
	mov.u32 	%r7, %tid.x;
	mad.lo.s32 	%r8, %r6, %r5, %r7;
	mov.u32 	%r9, %ntid.y;
	mov.u32 	%r10, %ctaid.y;
	mov.u32 	%r11, %tid.y;
	mad.lo.s32 	%r12, %r10, %r9, %r11;
	min.u32 	%r13, %r12, %r8;
	setp.lt.u32 	%p1, %r13, 2;
	add.s32 	%r14, %r4, -3;
	max.s32 	%r15, %r12, %r8;
	setp.gt.s32 	%p2, %r15, %r14;
	or.pred  	%p3, %p2, %p1;
	setp.lt.s32 	%p4, %r4, 5;
	or.pred  	%p5, %p3, %p4;
	@%p5 bra 	$L__BB0_3;
	ld.param.u32 	%r24, [_Z5curviPdS_S_S_S_S_S_S_S_S_S_S_ddi_param_14];
	ld.param.u64 	%rd89, [_Z5curviPdS_S_S_S_S_S_S_S_S_S_S_ddi_param_11];
	ld.param.u64 	%rd88, [_Z5curviPdS_S_S_S_S_S_S_S_S_S_S_ddi_param_10];
	ld.param.u64 	%rd87, [_Z5curviPdS_S_S_S_S_S_S_S_S_S_S_ddi_param_9];
	ld.param.u64 	%rd86, [_Z5curviPdS_S_S_S_S_S_S_S_S_S_S_ddi_param_8];
	ld.param.u64 	%rd85, [_Z5curviPdS_S_S_S_S_S_S_S_S_S_S_ddi_param_7];
	ld.param.u64 	%rd84, [_Z5curviPdS_S_S_S_S_S_S_S_S_S_S_ddi_param_6];
	ld.param.u64 	%rd83, [_Z5curviPdS_S_S_S_S_S_S_S_S_S_S_ddi_param_5];
	ld.param.u64 	%rd82, [_Z5curviPdS_S_S_S_S_S_S_S_S_S_S_ddi_param_4];
	ld.param.u64 	%rd81, [_Z5curviPdS_S_S_S_S_S_S_S_S_S_S_ddi_param_3];
	ld.param.u64 	%rd80, [_Z5curviPdS_S_S_S_S_S_S_S_S_S_S_ddi_param_2];
	ld.param.u64 	%rd79, [_Z5curviPdS_S_S_S_S_S_S_S_S_S_S_ddi_param_1];
	ld.param.u64 	%rd78, [_Z5curviPdS_S_S_S_S_S_S_S_S_S_S_ddi_param_0];
	cvta.to.global.u64 	%rd29, %rd80;
	cvta.to.global.u64 	%rd30, %rd86;
	cvta.to.global.u64 	%rd31, %rd84;
	cvta.to.global.u64 	%rd32, %rd85;
	cvta.to.global.u64 	%rd33, %rd82;
	cvta.to.global.u64 	%rd34, %rd79;
	cvta.to.global.u64 	%rd35, %rd78;
	cvta.to.global.u64 	%rd36, %rd83;
	cvta.to.global.u64 	%rd37, %rd87;
	cvta.to.global.u64 	%rd38, %rd89;
	cvta.to.global.u64 	%rd39, %rd81;
	mov.u32 	%r16, %ctaid.y;
	mov.u32 	%r17, %ntid.y;
	mov.u32 	%r18, %tid.y;
	mad.lo.s32 	%r19, %r16, %r17, %r18;
	mov.u32 	%r20, %ctaid.x;
	mov.u32 	%r21, %ntid.x;
	mov.u32 	%r22, %tid.x;
	mad.lo.s32 	%r23, %r20, %r21, %r22;
	mul.wide.u32 	%rd90, %r19, 2432;
	add.s64 	%rd40, %rd34, %rd90;
	add.s64 	%rd41, %rd33, %rd90;
	mul.wide.u32 	%rd42, %r23, 8;
	add.s64 	%rd43, %rd41, %rd42;
	add.s64 	%rd44, %rd36, %rd90;
	add.s64 	%rd45, %rd44, %rd42;
	add.s64 	%rd46, %rd32, %rd90;
	add.s64 	%rd47, %rd46, %rd42;
	add.s64 	%rd48, %rd31, %rd90;
	add.s64 	%rd49, %rd48, %rd42;
	add.s64 	%rd50, %rd30, %rd90;
	add.s64 	%rd51, %rd50, %rd42;
	add.s64 	%rd52, %rd37, %rd90;
	add.s64 	%rd53, %rd52, %rd42;
	mul.wide.u32 	%rd54, %r19, 8;
	add.s64 	%rd55, %rd38, %rd54;
	ld.global.nc.f64 	%fd1, [%rd55];
	add.s64 	%rd56, %rd39, %rd90;
	ld.global.nc.f64 	%fd2, [%rd55+16];
	ld.global.nc.f64 	%fd3, [%rd55+-16];
	ld.global.nc.f64 	%fd4, [%rd55+8];
	ld.global.nc.f64 	%fd5, [%rd55+-8];
	add.s64 	%rd57, %rd40, %rd42;
	ld.global.nc.f64 	%fd652, [%rd57+-16];
	ld.global.nc.f64 	%fd651, [%rd57+16];
	ld.global.nc.f64 	%fd650, [%rd43];
	ld.global.nc.f64 	%fd649, [%rd45];
	ld.global.nc.f64 	%fd648, [%rd47];
	ld.global.nc.f64 	%fd647, [%rd43+2217984];
	ld.global.nc.f64 	%fd646, [%rd45+2217984];
	ld.global.nc.f64 	%fd645, [%rd47+2217984];
	ld.global.nc.f64 	%fd644, [%rd49];
	ld.global.nc.f64 	%fd643, [%rd51];
	ld.global.nc.f64 	%fd642, [%rd53];
	ld.global.nc.f64 	%fd641, [%rd51+2217984];
	ld.global.nc.f64 	%fd640, [%rd53+2217984];
	ld.global.nc.f64 	%fd639, [%rd49+2217984];
	ld.global.nc.f64 	%fd638, [%rd57+-8];
	ld.global.nc.f64 	%fd637, [%rd57+8];
	add.s64 	%rd58, %rd29, %rd90;
	add.s64 	%rd59, %rd58, %rd42;
	ld.global.nc.f64 	%fd636, [%rd59+-16];
	ld.global.nc.f64 	%fd635, [%rd59+16];
	ld.global.nc.f64 	%fd634, [%rd59+-8];
	ld.global.nc.f64 	%fd633, [%rd59+8];
	add.s64 	%rd60, %rd56, %rd42;
	ld.global.nc.f64 	%fd632, [%rd60+-16];
	ld.global.nc.f64 	%fd631, [%rd60+16];
	ld.global.nc.f64 	%fd630, [%rd60+-8];
	ld.global.nc.f64 	%fd629, [%rd60+8];
	ld.global.nc.f64 	%fd628, [%rd57+2217968];
	ld.global.nc.f64 	%fd627, [%rd57+2218000];
	ld.global.nc.f64 	%fd626, [%rd57+2217976];
	ld.global.nc.f64 	%fd625, [%rd57+2217992];
	ld.global.nc.f64 	%fd624, [%rd59+2217968];
	ld.global.nc.f64 	%fd623, [%rd59+2218000];
	ld.global.nc.f64 	%fd622, [%rd59+2217976];
	ld.global.nc.f64 	%fd621, [%rd59+2217992];
	ld.global.nc.f64 	%fd620, [%rd60+2217968];
	ld.global.nc.f64 	%fd619, [%rd60+2218000];
	ld.global.nc.f64 	%fd618, [%rd60+2217976];
	ld.global.nc.f64 	%fd617, [%rd60+2217992];
	ld.global.nc.f64 	%fd616, [%rd59+4864];
	ld.global.nc.f64 	%fd615, [%rd59+2222848];
	ld.global.nc.f64 	%fd614, [%rd59+-4864];
	ld.global.nc.f64 	%fd613, [%rd59+2213120];
	ld.global.nc.f64 	%fd612, [%rd59+2432];
	ld.global.nc.f64 	%fd611, [%rd59+2220416];
	ld.global.nc.f64 	%fd610, [%rd59+-2432];
	ld.global.nc.f64 	%fd609, [%rd59+2215552];
	neg.s32 	%r25, %r24;
	cvta.to.global.u64 	%rd61, %rd88;
	add.s64 	%rd91, %rd61, 32;
	add.s64 	%rd62, %rd42, 1478664;
	add.s64 	%rd2, %rd33, %rd62;
	add.s64 	%rd63, %rd42, %rd35;
	add.s64 	%rd4, %rd63, 1478656;
	add.s64 	%rd5, %rd36, %rd62;
	add.s64 	%rd64, %rd42, 2957312;
	add.s64 	%rd6, %rd32, %rd64;
	add.s64 	%rd65, %rd42, %rd39;
	add.s64 	%rd7, %rd65, 2957328;
	add.s64 	%rd66, %rd42, %rd29;
	add.s64 	%rd8, %rd66, 2962176;
	add.s64 	%rd9, %rd37, %rd64;
	add.s64 	%rd10, %rd30, %rd64;
	add.s64 	%rd11, %rd31, %rd64;
	add.s64 	%rd67, %rd42, %rd34;
	add.s64 	%rd12, %rd67, 1481072;
$L__BB0_2:
	ld.param.f64 	%fd608, [_Z5curviPdS_S_S_S_S_S_S_S_S_S_S_ddi_param_13];
	ld.param.f64 	%fd607, [_Z5curviPdS_S_S_S_S_S_S_S_S_S_S_ddi_param_12];
	add.s64 	%rd68, %rd4, %rd90;
	ld.global.f64 	%fd140, [%rd68];
	sub.f64 	%fd141, %fd651, %fd652;
	add.s64 	%rd69, %rd12, %rd90;
	ld.global.nc.f64 	%fd94, [%rd69+1476224];
	sub.f64 	%fd142, %fd94, %fd652;
	ld.global.nc.f64 	%fd95, [%rd69+1476256];
	sub.f64 	%fd143, %fd95, %fd651;
	sub.f64 	%fd144, %fd95, %fd94;
	fma.rn.f64 	%fd145, %fd650, 0d4000000000000000, %fd649;
	mul.f64 	%fd146, %fd145, %fd648;
	fma.rn.f64 	%fd147, %fd647, 0d4000000000000000, %fd646;
	mul.f64 	%fd148, %fd147, %fd645;
	add.s64 	%rd70, %rd2, %rd90;
	ld.global.nc.f64 	%fd650, [%rd70+-739336];
	add.s64 	%rd71, %rd5, %rd90;
	ld.global.nc.f64 	%fd97, [%rd71+-739336];
	fma.rn.f64 	%fd149, %fd650, 0d4000000000000000, %fd97;
	add.s64 	%rd72, %rd6, %rd90;
	ld.global.nc.f64 	%fd648, [%rd72+-2217984];
	mul.f64 	%fd150, %fd149, %fd648;
	ld.global.nc.f64 	%fd647, [%rd70+1478648];
	ld.global.nc.f64 	%fd100, [%rd71+1478648];
	fma.rn.f64 	%fd151, %fd647, 0d4000000000000000, %fd100;
	ld.global.nc.f64 	%fd645, [%rd72];
	mul.f64 	%fd152, %fd151, %fd645;
	mul.f64 	%fd153, %fd146, %fd644;
	mul.f64 	%fd154, %fd649, %fd643;
	mul.f64 	%fd155, %fd154, %fd644;
	mul.f64 	%fd156, %fd649, %fd642;
	mul.f64 	%fd157, %fd156, %fd644;
	add.s64 	%rd73, %rd11, %rd90;
	ld.global.nc.f64 	%fd102, [%rd73];
	mul.f64 	%fd158, %fd152, %fd102;
	add.s64 	%rd74, %rd10, %rd90;
	ld.global.nc.f64 	%fd103, [%rd74];
	mul.f64 	%fd159, %fd100, %fd103;
	mul.f64 	%fd160, %fd159, %fd102;
	add.s64 	%rd75, %rd9, %rd90;
	ld.global.nc.f64 	%fd104, [%rd75];
	mul.f64 	%fd161, %fd100, %fd104;
	mul.f64 	%fd162, %fd161, %fd102;
	mul.f64 	%fd163, %fd646, %fd641;
	mul.f64 	%fd164, %fd646, %fd640;
	mul.f64 	%fd165, %fd148, %fd639;
	mul.f64 	%fd166, %fd163, %fd639;
	mul.f64 	%fd167, %fd164, %fd639;
	ld.global.nc.f64 	%fd643, [%rd74+-2217984];
	mul.f64 	%fd168, %fd97, %fd643;
	ld.global.nc.f64 	%fd642, [%rd75+-2217984];
	mul.f64 	%fd169, %fd97, %fd642;
	ld.global.nc.f64 	%fd107, [%rd73+-2217984];
	mul.f64 	%fd170, %fd169, %fd107;
	mul.f64 	%fd171, %fd150, %fd107;
	mul.f64 	%fd172, %fd168, %fd107;
	sub.f64 	%fd173, %fd637, %fd638;
	mul.f64 	%fd174, %fd607, %fd173;
	fma.rn.f64 	%fd175, %fd608, %fd141, %fd174;
	mul.f64 	%fd176, %fd153, %fd175;
	ld.global.nc.f64 	%fd108, [%rd69+1476232];
	sub.f64 	%fd177, %fd108, %fd638;
	ld.global.nc.f64 	%fd109, [%rd69+1476248];
	sub.f64 	%fd178, %fd109, %fd637;
	sub.f64 	%fd179, %fd109, %fd108;
	mul.f64 	%fd180, %fd607, %fd179;
	fma.rn.f64 	%fd181, %fd608, %fd144, %fd180;
	mul.f64 	%fd182, %fd158, %fd181;
	ld.global.nc.f64 	%fd183, [%rd91+-16];
	mul.f64 	%fd184, %fd183, %fd182;
	fma.rn.f64 	%fd185, %fd183, %fd176, %fd184;
	sub.f64 	%fd186, %fd635, %fd636;
	add.s64 	%rd76, %rd8, %rd90;
	ld.global.nc.f64 	%fd110, [%rd76+-4880];
	sub.f64 	%fd187, %fd110, %fd636;
	ld.global.nc.f64 	%fd111, [%rd76+-4848];
	sub.f64 	%fd188, %fd111, %fd635;
	sub.f64 	%fd189, %fd111, %fd110;
	sub.f64 	%fd190, %fd633, %fd634;
	mul.f64 	%fd191, %fd607, %fd190;
	fma.rn.f64 	%fd192, %fd608, %fd186, %fd191;
	mul.f64 	%fd193, %fd155, %fd192;
	fma.rn.f64 	%fd194, %fd1, %fd193, %fd185;
	ld.global.nc.f64 	%fd112, [%rd76+-4872];
	sub.f64 	%fd195, %fd112, %fd634;
	ld.global.nc.f64 	%fd113, [%rd76+-4856];
	sub.f64 	%fd196, %fd113, %fd633;
	sub.f64 	%fd197, %fd113, %fd112;
	mul.f64 	%fd198, %fd607, %fd197;
	fma.rn.f64 	%fd199, %fd608, %fd189, %fd198;
	mul.f64 	%fd200, %fd160, %fd199;
	fma.rn.f64 	%fd201, %fd1, %fd200, %fd194;
	sub.f64 	%fd202, %fd631, %fd632;
	add.s64 	%rd77, %rd7, %rd90;
	ld.global.nc.f64 	%fd114, [%rd77+-32];
	sub.f64 	%fd203, %fd114, %fd632;
	ld.global.nc.f64 	%fd115, [%rd77];
	sub.f64 	%fd204, %fd115, %fd631;
	sub.f64 	%fd205, %fd115, %fd114;
	sub.f64 	%fd206, %fd629, %fd630;
	mul.f64 	%fd207, %fd607, %fd206;
	fma.rn.f64 	%fd208, %fd608, %fd202, %fd207;
	fma.rn.f64 	%fd209, %fd157, %fd208, %fd201;
	ld.global.nc.f64 	%fd116, [%rd77+-24];
	sub.f64 	%fd210, %fd116, %fd630;
	ld.global.nc.f64 	%fd117, [%rd77+-8];
	sub.f64 	%fd211, %fd117, %fd629;
	sub.f64 	%fd212, %fd117, %fd116;
	mul.f64 	%fd213, %fd607, %fd212;
	fma.rn.f64 	%fd214, %fd608, %fd205, %fd213;
	fma.rn.f64 	%fd215, %fd162, %fd214, %fd209;
	sub.f64 	%fd216, %fd627, %fd628;
	ld.global.nc.f64 	%fd652, [%rd69+-741760];
	sub.f64 	%fd217, %fd628, %fd652;
	mul.f64 	%fd218, %fd607, %fd217;
	fma.rn.f64 	%fd219, %fd608, %fd142, %fd218;
	ld.global.nc.f64 	%fd651, [%rd69+-741728];
	sub.f64 	%fd220, %fd627, %fd651;
	mul.f64 	%fd221, %fd607, %fd220;
	fma.rn.f64 	%fd222, %fd608, %fd143, %fd221;
	sub.f64 	%fd223, %fd651, %fd652;
	sub.f64 	%fd224, %fd625, %fd626;
	mul.f64 	%fd225, %fd607, %fd224;
	fma.rn.f64 	%fd226, %fd608, %fd216, %fd225;
	mul.f64 	%fd227, %fd165, %fd226;
	ld.global.nc.f64 	%fd638, [%rd69+-741752];
	sub.f64 	%fd228, %fd626, %fd638;
	mul.f64 	%fd229, %fd607, %fd228;
	fma.rn.f64 	%fd230, %fd608, %fd177, %fd229;
	ld.global.nc.f64 	%fd637, [%rd69+-741736];
	sub.f64 	%fd231, %fd625, %fd637;
	mul.f64 	%fd232, %fd607, %fd231;
	fma.rn.f64 	%fd233, %fd608, %fd178, %fd232;
	sub.f64 	%fd234, %fd637, %fd638;
	mul.f64 	%fd235, %fd607, %fd234;
	fma.rn.f64 	%fd236, %fd608, %fd223, %fd235;
	mul.f64 	%fd237, %fd171, %fd236;
	mul.f64 	%fd238, %fd183, %fd237;
	fma.rn.f64 	%fd239, %fd183, %fd227, %fd238;
	sub.f64 	%fd240, %fd623, %fd624;
	ld.global.nc.f64 	%fd636, [%rd76+-2222864];
	sub.f64 	%fd241, %fd624, %fd636;
	mul.f64 	%fd242, %fd607, %fd241;
	fma.rn.f64 	%fd243, %fd608, %fd187, %fd242;
	ld.global.nc.f64 	%fd635, [%rd76+-2222832];
	sub.f64 	%fd244, %fd623, %fd635;
	mul.f64 	%fd245, %fd607, %fd244;
	fma.rn.f64 	%fd246, %fd608, %fd188, %fd245;
	sub.f64 	%fd247, %fd635, %fd636;
	sub.f64 	%fd248, %fd621, %fd622;
	mul.f64 	%fd249, %fd607, %fd248;
	fma.rn.f64 	%fd250, %fd608, %fd240, %fd249;
	mul.f64 	%fd251, %fd166, %fd250;
	fma.rn.f64 	%fd252, %fd1, %fd251, %fd239;
	ld.global.nc.f64 	%fd634, [%rd76+-2222856];
	sub.f64 	%fd253, %fd622, %fd634;
	mul.f64 	%fd254, %fd607, %fd253;
	fma.rn.f64 	%fd255, %fd608, %fd195, %fd254;
	ld.global.nc.f64 	%fd633, [%rd76+-2222840];
	sub.f64 	%fd256, %fd621, %fd633;
	mul.f64 	%fd257, %fd607, %fd256;
	fma.rn.f64 	%fd258, %fd608, %fd196, %fd257;
	sub.f64 	%fd259, %fd633, %fd634;
	mul.f64 	%fd260, %fd607, %fd259;
	fma.rn.f64 	%fd261, %fd608, %fd247, %fd260;
	mul.f64 	%fd262, %fd172, %fd261;
	fma.rn.f64 	%fd263, %fd1, %fd262, %fd252;
	sub.f64 	%fd264, %fd619, %fd620;
	ld.global.nc.f64 	%fd632, [%rd77+-2218016];
	sub.f64 	%fd265, %fd620, %fd632;
	mul.f64 	%fd266, %fd607, %fd265;
	fma.rn.f64 	%fd267, %fd608, %fd203, %fd266;
	ld.global.nc.f64 	%fd631, [%rd77+-2217984];
	sub.f64 	%fd268, %fd619, %fd631;
	mul.f64 	%fd269, %fd607, %fd268;
	fma.rn.f64 	%fd270, %fd608, %fd204, %fd269;
	sub.f64 	%fd271, %fd631, %fd632;
	sub.f64 	%fd272, %fd617, %fd618;
	mul.f64 	%fd273, %fd607, %fd272;
	fma.rn.f64 	%fd274, %fd608, %fd264, %fd273;
	fma.rn.f64 	%fd275, %fd167, %fd274, %fd263;
	ld.global.nc.f64 	%fd630, [%rd77+-2218008];
	sub.f64 	%fd276, %fd618, %fd630;
	mul.f64 	%fd277, %fd607, %fd276;
	fma.rn.f64 	%fd278, %fd608, %fd210, %fd277;
	ld.global.nc.f64 	%fd629, [%rd77+-2217992];
	sub.f64 	%fd279, %fd617, %fd629;
	mul.f64 	%fd280, %fd607, %fd279;
	fma.rn.f64 	%fd281, %fd608, %fd211, %fd280;
	sub.f64 	%fd282, %fd629, %fd630;
	mul.f64 	%fd283, %fd607, %fd282;
	fma.rn.f64 	%fd284, %fd608, %fd271, %fd283;
	fma.rn.f64 	%fd285, %fd170, %fd284, %fd275;
	mul.f64 	%fd286, %fd607, %fd285;
	fma.rn.f64 	%fd287, %fd608, %fd215, %fd286;
	fma.rn.f64 	%fd288, %fd1, %fd287, %fd140;
	ld.global.nc.f64 	%fd289, [%rd70+-24];
	ld.global.nc.f64 	%fd290, [%rd71+-24];
	fma.rn.f64 	%fd291, %fd289, 0d4000000000000000, %fd290;
	ld.global.nc.f64 	%fd292, [%rd72+-1478672];
	mul.f64 	%fd293, %fd291, %fd292;
	mul.f64 	%fd294, %fd292, %fd290;
	ld.global.nc.f64 	%fd295, [%rd73+-1478672];
	mul.f64 	%fd296, %fd293, %fd295;
	mul.f64 	%fd297, %fd219, %fd296;
	mul.f64 	%fd298, %fd183, %fd297;
	mul.f64 	%fd299, %fd294, %fd295;
	ld.global.nc.f64 	%fd300, [%rd75+-1478672];
	mul.f64 	%fd301, %fd289, %fd300;
	mul.f64 	%fd302, %fd301, %fd295;
	mul.f64 	%fd303, %fd267, %fd302;
	mul.f64 	%fd304, %fd1, %fd303;
	fma.rn.f64 	%fd305, %fd1, %fd298, %fd304;
	ld.global.nc.f64 	%fd306, [%rd74+-1478672];
	mul.f64 	%fd307, %fd289, %fd306;
	mul.f64 	%fd308, %fd307, %fd295;
	fma.rn.f64 	%fd309, %fd243, %fd308, %fd305;
	ld.global.nc.f64 	%fd310, [%rd70];
	ld.global.nc.f64 	%fd311, [%rd71];
	fma.rn.f64 	%fd312, %fd310, 0d4000000000000000, %fd311;
	ld.global.nc.f64 	%fd313, [%rd72+-1478648];
	mul.f64 	%fd314, %fd312, %fd313;
	mul.f64 	%fd315, %fd311, %fd313;
	ld.global.nc.f64 	%fd316, [%rd73+-1478648];
	mul.f64 	%fd317, %fd314, %fd316;
	mul.f64 	%fd318, %fd233, %fd317;
	mul.f64 	%fd319, %fd315, %fd316;
	ld.global.nc.f64 	%fd320, [%rd91];
	mul.f64 	%fd321, %fd320, %fd318;
	ld.global.nc.f64 	%fd322, [%rd75+-1478648];
	mul.f64 	%fd323, %fd310, %fd322;
	mul.f64 	%fd324, %fd323, %fd316;
	mul.f64 	%fd325, %fd281, %fd324;
	mul.f64 	%fd326, %fd1, %fd325;
	fma.rn.f64 	%fd327, %fd1, %fd321, %fd326;
	ld.global.nc.f64 	%fd328, [%rd74+-1478648];
	mul.f64 	%fd329, %fd310, %fd328;
	mul.f64 	%fd330, %fd329, %fd316;
	fma.rn.f64 	%fd331, %fd258, %fd330, %fd327;
	ld.global.nc.f64 	%fd332, [%rd70+-16];
	ld.global.nc.f64 	%fd333, [%rd71+-16];
	fma.rn.f64 	%fd334, %fd332, 0d4000000000000000, %fd333;
	ld.global.nc.f64 	%fd335, [%rd72+-1478664];
	mul.f64 	%fd336, %fd334, %fd335;
	mul.f64 	%fd337, %fd333, %fd335;
	ld.global.nc.f64 	%fd338, [%rd73+-1478664];
	mul.f64 	%fd339, %fd336, %fd338;
	mul.f64 	%fd340, %fd230, %fd339;
	mul.f64 	%fd341, %fd337, %fd338;
	ld.global.nc.f64 	%fd342, [%rd91+-32];
	mul.f64 	%fd343, %fd342, %fd340;
	fma.rn.f64 	%fd344, %fd1, %fd343, %fd331;
	ld.global.nc.f64 	%fd345, [%rd75+-1478664];
	mul.f64 	%fd346, %fd332, %fd345;
	mul.f64 	%fd347, %fd346, %fd338;
	mul.f64 	%fd348, %fd278, %fd347;
	fma.rn.f64 	%fd349, %fd1, %fd348, %fd344;
	ld.global.nc.f64 	%fd350, [%rd74+-1478664];
	mul.f64 	%fd351, %fd332, %fd350;
	mul.f64 	%fd352, %fd351, %fd338;
	fma.rn.f64 	%fd353, %fd255, %fd352, %fd349;
	ld.global.nc.f64 	%fd354, [%rd70+8];
	ld.global.nc.f64 	%fd355, [%rd71+8];
	fma.rn.f64 	%fd356, %fd354, 0d4000000000000000, %fd355;
	ld.global.nc.f64 	%fd357, [%rd72+-1478640];
	mul.f64 	%fd358, %fd356, %fd357;
	mul.f64 	%fd359, %fd355, %fd357;
	ld.global.nc.f64 	%fd360, [%rd73+-1478640];
	mul.f64 	%fd361, %fd358, %fd360;
	mul.f64 	%fd362, %fd222, %fd361;
	mul.f64 	%fd363, %fd183, %fd362;
	fma.rn.f64 	%fd364, %fd1, %fd363, %fd309;
	mul.f64 	%fd365, %fd359, %fd360;
	ld.global.nc.f64 	%fd366, [%rd75+-1478640];
	mul.f64 	%fd367, %fd354, %fd366;
	mul.f64 	%fd368, %fd360, %fd367;
	mul.f64 	%fd369, %fd270, %fd368;
	fma.rn.f64 	%fd370, %fd1, %fd369, %fd364;
	ld.global.nc.f64 	%fd371, [%rd74+-1478640];
	mul.f64 	%fd372, %fd354, %fd371;
	mul.f64 	%fd373, %fd372, %fd360;
	fma.rn.f64 	%fd374, %fd246, %fd373, %fd370;
	mul.f64 	%fd375, %fd608, %fd374;
	fma.rn.f64 	%fd376, %fd607, %fd353, %fd375;
	add.f64 	%fd377, %fd288, %fd376;
	ld.global.nc.f64 	%fd378, [%rd69+-7264];
	ld.global.nc.f64 	%fd379, [%rd69+2464];
	sub.f64 	%fd380, %fd379, %fd378;
	ld.global.nc.f64 	%fd381, [%rd69+-4832];
	ld.global.nc.f64 	%fd382, [%rd69+32];
	sub.f64 	%fd383, %fd382, %fd381;
	mul.f64 	%fd384, %fd607, %fd383;
	fma.rn.f64 	%fd385, %fd608, %fd380, %fd384;
	mul.f64 	%fd386, %fd373, %fd385;
	mul.f64 	%fd387, %fd2, %fd386;
	ld.global.nc.f64 	%fd388, [%rd76+-1488368];
	ld.global.nc.f64 	%fd389, [%rd76+-1478640];
	sub.f64 	%fd390, %fd389, %fd388;
	ld.global.nc.f64 	%fd391, [%rd76+-1485936];
	ld.global.nc.f64 	%fd392, [%rd76+-1481072];
	sub.f64 	%fd393, %fd392, %fd391;
	mul.f64 	%fd394, %fd607, %fd393;
	fma.rn.f64 	%fd395, %fd608, %fd390, %fd394;
	mul.f64 	%fd396, %fd365, %fd395;
	fma.rn.f64 	%fd397, %fd183, %fd387, %fd396;
	ld.global.nc.f64 	%fd398, [%rd69+-7296];
	ld.global.nc.f64 	%fd399, [%rd69+2432];
	sub.f64 	%fd400, %fd399, %fd398;
	ld.global.nc.f64 	%fd401, [%rd69+-4864];
	ld.global.nc.f64 	%fd402, [%rd69];
	sub.f64 	%fd403, %fd402, %fd401;
	mul.f64 	%fd404, %fd607, %fd403;
	fma.rn.f64 	%fd405, %fd608, %fd400, %fd404;
	mul.f64 	%fd406, %fd308, %fd405;
	mul.f64 	%fd407, %fd1, %fd406;
	fma.rn.f64 	%fd408, %fd183, %fd407, %fd397;
	ld.global.nc.f64 	%fd409, [%rd76+-1488400];
	ld.global.nc.f64 	%fd410, [%rd76+-1478672];
	sub.f64 	%fd411, %fd410, %fd409;
	ld.global.nc.f64 	%fd412, [%rd76+-1485968];
	ld.global.nc.f64 	%fd413, [%rd76+-1481104];
	sub.f64 	%fd414, %fd413, %fd412;
	mul.f64 	%fd415, %fd607, %fd414;
	fma.rn.f64 	%fd416, %fd608, %fd411, %fd415;
	fma.rn.f64 	%fd417, %fd299, %fd416, %fd408;
	ld.global.nc.f64 	%fd418, [%rd69+-7272];
	ld.global.nc.f64 	%fd419, [%rd69+2456];
	sub.f64 	%fd420, %fd419, %fd418;
	ld.global.nc.f64 	%fd421, [%rd69+-4840];
	ld.global.nc.f64 	%fd422, [%rd69+24];
	sub.f64 	%fd423, %fd422, %fd421;
	mul.f64 	%fd424, %fd607, %fd423;
	fma.rn.f64 	%fd425, %fd608, %fd420, %fd424;
	mul.f64 	%fd426, %fd330, %fd425;
	mul.f64 	%fd427, %fd3, %fd426;
	ld.global.nc.f64 	%fd428, [%rd76+-1488376];
	ld.global.nc.f64 	%fd429, [%rd76+-1478648];
	sub.f64 	%fd430, %fd429, %fd428;
	ld.global.nc.f64 	%fd431, [%rd76+-1485944];
	ld.global.nc.f64 	%fd432, [%rd76+-1481080];
	sub.f64 	%fd433, %fd432, %fd431;
	mul.f64 	%fd434, %fd607, %fd433;
	fma.rn.f64 	%fd435, %fd608, %fd430, %fd434;
	mul.f64 	%fd436, %fd319, %fd435;
	fma.rn.f64 	%fd437, %fd183, %fd427, %fd436;
	ld.global.nc.f64 	%fd438, [%rd69+-7288];
	ld.global.nc.f64 	%fd439, [%rd69+2440];
	sub.f64 	%fd440, %fd439, %fd438;
	ld.global.nc.f64 	%fd441, [%rd69+-4856];
	ld.global.nc.f64 	%fd442, [%rd69+8];
	sub.f64 	%fd443, %fd442, %fd441;
	mul.f64 	%fd444, %fd607, %fd443;
	fma.rn.f64 	%fd445, %fd608, %fd440, %fd444;
	mul.f64 	%fd446, %fd352, %fd445;
	mul.f64 	%fd447, %fd1, %fd446;
	fma.rn.f64 	%fd448, %fd183, %fd447, %fd437;
	ld.global.nc.f64 	%fd449, [%rd76+-1488392];
	ld.global.nc.f64 	%fd450, [%rd76+-1478664];
	sub.f64 	%fd451, %fd450, %fd449;
	ld.global.nc.f64 	%fd452, [%rd76+-1485960];
	ld.global.nc.f64 	%fd453, [%rd76+-1481096];
	sub.f64 	%fd454, %fd453, %fd452;
	mul.f64 	%fd455, %fd607, %fd454;
	fma.rn.f64 	%fd456, %fd608, %fd451, %fd455;
	fma.rn.f64 	%fd457, %fd341, %fd456, %fd448;
	mul.f64 	%fd458, %fd607, %fd457;
	fma.rn.f64 	%fd459, %fd608, %fd417, %fd458;
	add.f64 	%fd460, %fd377, %fd459;
	ld.global.nc.f64 	%fd461, [%rd70+4856];
	ld.global.nc.f64 	%fd462, [%rd74+-1473792];
	mul.f64 	%fd463, %fd461, %fd462;
	ld.global.nc.f64 	%fd464, [%rd73+-1473792];
	mul.f64 	%fd465, %fd463, %fd464;
	sub.f64 	%fd466, %fd379, %fd399;
	sub.f64 	%fd467, %fd419, %fd439;
	mul.f64 	%fd468, %fd607, %fd467;
	fma.rn.f64 	%fd469, %fd608, %fd466, %fd468;
	mul.f64 	%fd470, %fd465, %fd469;
	mul.f64 	%fd471, %fd4, %fd470;
	ld.global.nc.f64 	%fd472, [%rd72+-1473792];
	mul.f64 	%fd473, %fd461, %fd472;
	mul.f64 	%fd474, %fd473, %fd464;
	sub.f64 	%fd475, %fd389, %fd410;
	sub.f64 	%fd476, %fd429, %fd450;
	mul.f64 	%fd477, %fd607, %fd476;
	fma.rn.f64 	%fd478, %fd608, %fd475, %fd477;
	mul.f64 	%fd479, %fd474, %fd478;
	fma.rn.f64 	%fd480, %fd183, %fd471, %fd479;
	ld.global.nc.f64 	%fd481, [%rd70+-4872];
	ld.global.nc.f64 	%fd482, [%rd74+-1483520];
	mul.f64 	%fd483, %fd481, %fd482;
	ld.global.nc.f64 	%fd484, [%rd73+-1483520];
	mul.f64 	%fd485, %fd483, %fd484;
	sub.f64 	%fd486, %fd378, %fd398;
	sub.f64 	%fd487, %fd418, %fd438;
	mul.f64 	%fd488, %fd607, %fd487;
	fma.rn.f64 	%fd489, %fd608, %fd486, %fd488;
	mul.f64 	%fd490, %fd485, %fd489;
	mul.f64 	%fd491, %fd1, %fd490;
	ld.global.nc.f64 	%fd492, [%rd72+-1483520];
	mul.f64 	%fd493, %fd481, %fd492;
	mul.f64 	%fd494, %fd493, %fd484;
	sub.f64 	%fd495, %fd388, %fd409;
	sub.f64 	%fd496, %fd428, %fd449;
	mul.f64 	%fd497, %fd607, %fd496;
	fma.rn.f64 	%fd498, %fd608, %fd495, %fd497;
	mul.f64 	%fd499, %fd494, %fd498;
	fma.rn.f64 	%fd500, %fd183, %fd491, %fd499;
	add.f64 	%fd501, %fd480, %fd500;
	ld.global.nc.f64 	%fd502, [%rd70+2424];
	ld.global.nc.f64 	%fd503, [%rd74+-1476224];
	mul.f64 	%fd504, %fd502, %fd503;
	ld.global.nc.f64 	%fd505, [%rd73+-1476224];
	mul.f64 	%fd506, %fd504, %fd505;
	sub.f64 	%fd507, %fd382, %fd402;
	sub.f64 	%fd508, %fd422, %fd442;
	mul.f64 	%fd509, %fd607, %fd508;
	fma.rn.f64 	%fd510, %fd608, %fd507, %fd509;
	mul.f64 	%fd511, %fd506, %fd510;
	mul.f64 	%fd512, %fd5, %fd511;
	ld.global.nc.f64 	%fd513, [%rd72+-1476224];
	mul.f64 	%fd514, %fd502, %fd513;
	mul.f64 	%fd515, %fd514, %fd505;
	sub.f64 	%fd516, %fd392, %fd413;
	sub.f64 	%fd517, %fd432, %fd453;
	mul.f64 	%fd518, %fd607, %fd517;
	fma.rn.f64 	%fd519, %fd608, %fd516, %fd518;
	mul.f64 	%fd520, %fd515, %fd519;
	fma.rn.f64 	%fd521, %fd183, %fd512, %fd520;
	ld.global.nc.f64 	%fd522, [%rd70+-2440];
	ld.global.nc.f64 	%fd523, [%rd74+-1481088];
	mul.f64 	%fd524, %fd522, %fd523;
	ld.global.nc.f64 	%fd525, [%rd73+-1481088];
	mul.f64 	%fd526, %fd524, %fd525;
	sub.f64 	%fd527, %fd381, %fd401;
	sub.f64 	%fd528, %fd421, %fd441;
	mul.f64 	%fd529, %fd607, %fd528;
	fma.rn.f64 	%fd530, %fd608, %fd527, %fd529;
	mul.f64 	%fd531, %fd526, %fd530;
	mul.f64 	%fd532, %fd1, %fd531;
	ld.global.nc.f64 	%fd533, [%rd72+-1481088];
	mul.f64 	%fd534, %fd522, %fd533;
	mul.f64 	%fd535, %fd534, %fd525;
	sub.f64 	%fd536, %fd391, %fd412;
	sub.f64 	%fd537, %fd431, %fd452;
	mul.f64 	%fd538, %fd607, %fd537;
	fma.rn.f64 	%fd539, %fd608, %fd536, %fd538;
	mul.f64 	%fd540, %fd535, %fd539;
	fma.rn.f64 	%fd541, %fd183, %fd532, %fd540;
	add.f64 	%fd542, %fd521, %fd541;
	mul.f64 	%fd543, %fd607, %fd542;
	fma.rn.f64 	%fd544, %fd608, %fd501, %fd543;
	add.f64 	%fd545, %fd460, %fd544;
	mul.f64 	%fd546, %fd461, %fd464;
	mul.f64 	%fd547, %fd464, %fd546;
	ld.global.nc.f64 	%fd130, [%rd76];
	sub.f64 	%fd548, %fd130, %fd616;
	ld.global.nc.f64 	%fd131, [%rd76+-2217984];
	sub.f64 	%fd549, %fd615, %fd131;
	mul.f64 	%fd550, %fd607, %fd549;
	fma.rn.f64 	%fd551, %fd608, %fd548, %fd550;
	mul.f64 	%fd552, %fd481, %fd484;
	mul.f64 	%fd553, %fd484, %fd552;
	ld.global.nc.f64 	%fd132, [%rd76+-9728];
	sub.f64 	%fd554, %fd132, %fd614;
	ld.global.nc.f64 	%fd133, [%rd76+-2227712];
	sub.f64 	%fd555, %fd613, %fd133;
	mul.f64 	%fd556, %fd607, %fd555;
	fma.rn.f64 	%fd557, %fd608, %fd554, %fd556;
	mul.f64 	%fd558, %fd553, %fd557;
	fma.rn.f64 	%fd559, %fd547, %fd551, %fd558;
	mul.f64 	%fd560, %fd502, %fd505;
	mul.f64 	%fd561, %fd505, %fd560;
	ld.global.nc.f64 	%fd134, [%rd76+-2432];
	sub.f64 	%fd562, %fd134, %fd612;
	ld.global.nc.f64 	%fd135, [%rd76+-2220416];
	sub.f64 	%fd563, %fd611, %fd135;
	mul.f64 	%fd564, %fd607, %fd563;
	fma.rn.f64 	%fd565, %fd608, %fd562, %fd564;
	mul.f64 	%fd566, %fd522, %fd525;
	mul.f64 	%fd567, %fd525, %fd566;
	ld.global.nc.f64 	%fd136, [%rd76+-7296];
	sub.f64 	%fd568, %fd136, %fd610;
	ld.global.nc.f64 	%fd137, [%rd76+-2225280];
	sub.f64 	%fd569, %fd609, %fd137;
	mul.f64 	%fd570, %fd607, %fd569;
	fma.rn.f64 	%fd571, %fd608, %fd568, %fd570;
	mul.f64 	%fd572, %fd567, %fd571;
	fma.rn.f64 	%fd573, %fd561, %fd565, %fd572;
	mul.f64 	%fd574, %fd607, %fd573;
	fma.rn.f64 	%fd575, %fd608, %fd559, %fd574;
	mul.f64 	%fd576, %fd100, %fd102;
	mul.f64 	%fd577, %fd102, %fd576;
	sub.f64 	%fd578, %fd130, %fd132;
	sub.f64 	%fd579, %fd134, %fd136;
	mul.f64 	%fd580, %fd607, %fd579;
	fma.rn.f64 	%fd581, %fd608, %fd578, %fd580;
	mul.f64 	%fd582, %fd649, %fd644;
	mul.f64 	%fd583, %fd644, %fd582;
	sub.f64 	%fd584, %fd616, %fd614;
	sub.f64 	%fd585, %fd612, %fd610;
	mul.f64 	%fd586, %fd607, %fd585;
	fma.rn.f64 	%fd587, %fd608, %fd584, %fd586;
	mul.f64 	%fd588, %fd583, %fd587;
	fma.rn.f64 	%fd589, %fd577, %fd581, %fd588;
	fma.rn.f64 	%fd590, %fd608, %fd589, %fd575;
	mul.f64 	%fd591, %fd646, %fd639;
	mul.f64 	%fd592, %fd639, %fd591;
	sub.f64 	%fd593, %fd615, %fd613;
	sub.f64 	%fd594, %fd611, %fd609;
	mul.f64 	%fd595, %fd607, %fd594;
	fma.rn.f64 	%fd596, %fd608, %fd593, %fd595;
	mul.f64 	%fd597, %fd97, %fd107;
	mul.f64 	%fd598, %fd107, %fd597;
	sub.f64 	%fd599, %fd131, %fd133;
	sub.f64 	%fd600, %fd135, %fd137;
	mul.f64 	%fd601, %fd607, %fd600;
	fma.rn.f64 	%fd602, %fd608, %fd599, %fd601;
	mul.f64 	%fd603, %fd598, %fd602;
	fma.rn.f64 	%fd604, %fd592, %fd596, %fd603;
	fma.rn.f64 	%fd605, %fd607, %fd604, %fd590;
	add.f64 	%fd606, %fd545, %fd605;
	st.global.f64 	[%rd68], %fd606;
	add.s32 	%r25, %r25, 1;
	add.s64 	%rd91, %rd91, 8;
	add.s64 	%rd90, %rd90, 739328;
	setp.ne.s32 	%p6, %r25, -4;
	mov.f64 	%fd609, %fd136;
	mov.f64 	%fd610, %fd137;
	mov.f64 	%fd611, %fd134;
	mov.f64 	%fd612, %fd135;
	mov.f64 	%fd613, %fd132;
	mov.f64 	%fd614, %fd133;
	mov.f64 	%fd615, %fd130;
	mov.f64 	%fd616, %fd131;
	mov.f64 	%fd617, %fd117;
	mov.f64 	%fd618, %fd116;
	mov.f64 	%fd619, %fd115;
	mov.f64 	%fd620, %fd114;
	mov.f64 	%fd621, %fd113;
	mov.f64 	%fd622, %fd112;
	mov.f64 	%fd623, %fd111;
	mov.f64 	%fd624, %fd110;
	mov.f64 	%fd625, %fd109;
	mov.f64 	%fd626, %fd108;
	mov.f64 	%fd627, %fd95;
	mov.f64 	%fd628, %fd94;
	mov.f64 	%fd639, %fd102;
	mov.f64 	%fd640, %fd104;
	mov.f64 	%fd641, %fd103;
	mov.f64 	%fd644, %fd107;
	mov.f64 	%fd646, %fd100;
	mov.f64 	%fd649, %fd97;
	@%p6 bra 	$L__BB0_2;
$L__BB0_3:
	ret;

}


// ===== COMPILED SASS (sm_100) =====

	.target	sm_100

	.elftype	@"ET_EXEC"


//--------------------- .note.nv.tkinfo           --------------------------
	.section	.note.nv.tkinfo,"",@"SHT_NOTE"
	.sectionflags	@"SHF_NOTE_NV_TKINFO"
	.tkinfo
        /*0018*/ 	.word	0x00000002
        /*0030*/ 	.string	""
        /*0030*/ 	.string	"ptxas"
        /*0030*/ 	.string	"Cuda compilation tools, release 13.0, V13.0.88"
        /*0030*/ 	.string	"Build cuda_13.0.r13.0/compiler.36424714_0"
        /*0030*/ 	.string	"-arch sm_100 -m 64 "



//--------------------- .note.nv.cuinfo           --------------------------
	.section	.note.nv.cuinfo,"",@"SHT_NOTE"
	.sectionflags	@"SHF_NOTE_NV_CUINFO"
        /*0018*/ 	.short	0x0002
        /*001a*/ 	.short	0x0064
        /*001c*/ 	.short	0x0082
	.zero		2


//--------------------- .nv.info                  --------------------------
	.section	.nv.info,"",@"SHT_CUDA_INFO"
	.align	4


	//----- nvinfo : EIATTR_REGCOUNT
	.align		4
        /*0000*/ 	.byte	0x04, 0x2f
        /*0002*/ 	.short	(.L_1 - .L_0)
	.align		4
.L_0:
        /*0004*/ 	.word	index@(_Z5curviPdS_S_S_S_S_S_S_S_S_S_S_ddi)
        /*0008*/ 	.word	0x000000fe


	//----- nvinfo : EIATTR_FRAME_SIZE
	.align		4
.L_1:
        /*000c*/ 	.byte	0x04, 0x11
        /*000e*/ 	.short	(.L_3 - .L_2)
	.align		4
.L_2:
        /*0010*/ 	.word	index@(_Z5curviPdS_S_S_S_S_S_S_S_S_S_S_ddi)
        /*0014*/ 	.word	0x00000000


	//----- nvinfo : EIATTR_MIN_STACK_SIZE
	.align		4
.L_3:
        /*0018*/ 	.byte	0x04, 0x12
        /*001a*/ 	.short	(.L_5 - .L_4)
	.align		4
.L_4:
        /*001c*/ 	.word	index@(_Z5curviPdS_S_S_S_S_S_S_S_S_S_S_ddi)
        /*0020*/ 	.word	0x00000000
.L_5:


//--------------------- .nv.compat                --------------------------
	.section	.nv.compat,"",@"SHT_CUDA_COMPAT_INFO"
	.align	4
        /*0000*/ 	.byte	0x02, 0x09, 0x00, 0x00, 0x02, 0x02, 0x01, 0x00, 0x02, 0x05, 0x05, 0x00, 0x03, 0x07, 0x01, 0x01
        /*0010*/ 	.byte	0x02, 0x03, 0x00, 0x00, 0x02, 0x06, 0x01, 0x00, 0x04, 0x0b, 0x08, 0x00, 0x01, 0x00, 0x00, 0x00
        /*0020*/ 	.byte	0x00, 0x00, 0x00, 0x00


//--------------------- .nv.info._Z5curviPdS_S_S_S_S_S_S_S_S_S_S_ddi --------------------------
	.section	.nv.info._Z5curviPdS_S_S_S_S_S_S_S_S_S_S_ddi,"",@"SHT_CUDA_INFO"
	.sectionflags	@""
	.align	4


	//----- nvinfo : EIATTR_CUDA_API_VERSION
	.align		4
        /*0000*/ 	.byte	0x04, 0x37
        /*0002*/ 	.short	(.L_7 - .L_6)
.L_6:
        /*0004*/ 	.word	0x00000082


	//----- nvinfo : EIATTR_KPARAM_INFO
	.align		4
.L_7:
        /*0008*/ 	.byte	0x04, 0x17
        /*000a*/ 	.short	(.L_9 - .L_8)
.L_8:
        /*000c*/ 	.word	0x00000000
        /*0010*/ 	.short	0x000e
        /*0012*/ 	.short	0x0070
        /*0014*/ 	.byte	0x00, 0xf0, 0x11, 0x00


	//----- nvinfo : EIATTR_KPARAM_INFO
	.align		4
.L_9:
        /*0018*/ 	.byte	0x04, 0x17
        /*001a*/ 	.short	(.L_11 - .L_10)
.L_10:
        /*001c*/ 	.word	0x00000000
        /*0020*/ 	.short	0x000d
        /*0022*/ 	.short	0x0068
        /*0024*/ 	.byte	0x00, 0xf0, 0x21, 0x00


	//----- nvinfo : EIATTR_KPARAM_INFO
	.align		4
.L_11:
        /*0028*/ 	.byte	0x04, 0x17
        /*002a*/ 	.short	(.L_13 - .L_12)
.L_12:
        /*002c*/ 	.word	0x00000000
        /*0030*/ 	.short	0x000c
        /*0032*/ 	.short	0x0060
        /*0034*/ 	.byte	0x00, 0xf0, 0x21, 0x00


	//----- nvinfo : EIATTR_KPARAM_INFO
	.align		4
.L_13:
        /*0038*/ 	.byte	0x04, 0x17
        /*003a*/ 	.short	(.L_15 - .L_14)
.L_14:
        /*003c*/ 	.word	0x00000000
        /*0040*/ 	.short	0x000b
        /*0042*/ 	.short	0x0058
        /*0044*/ 	.byte	0x00, 0xf5, 0x21, 0x00


	//----- nvinfo : EIATTR_KPARAM_INFO
	.align		4
.L_15:
        /*0048*/ 	.byte	0x04, 0x17
        /*004a*/ 	.short	(.L_17 - .L_16)
.L_16:
        /*004c*/ 	.word	0x00000000
        /*0050*/ 	.short	0x000a
        /*0052*/ 	.short	0x0050
        /*0054*/ 	.byte	0x00, 0xf5, 0x21, 0x00


	//----- nvinfo : EIATTR_KPARAM_INFO
	.align		4
.L_17:
        /*0058*/ 	.byte	0x04, 0x17
        /*005a*/ 	.short	(.L_19 - .L_18)
.L_18:
        /*005c*/ 	.word	0x00000000
        /*0060*/ 	.short	0x0009
        /*0062*/ 	.short	0x0048
        /*0064*/ 	.byte	0x00, 0xf5, 0x21, 0x00


	//----- nvinfo : EIATTR_KPARAM_INFO
	.align		4
.L_19:
        /*0068*/ 	.byte	0x04, 0x17
        /*006a*/ 	.short	(.L_21 - .L_20)
.L_20:
        /*006c*/ 	.word	0x00000000
        /*0070*/ 	.short	0x0008
        /*0072*/ 	.short	0x0040
        /*0074*/ 	.byte	0x00, 0xf5, 0x21, 0x00


	//----- nvinfo : EIATTR_KPARAM_INFO
	.align		4
.L_21:
        /*0078*/ 	.byte	0x04, 0x17
        /*007a*/ 	.short	(.L_23 - .L_22)
.L_22:
        /*007c*/ 	.word	0x00000000
        /*0080*/ 	.short	0x0007
        /*0082*/ 	.short	0x0038
        /*0084*/ 	.byte	0x00, 0xf5, 0x21, 0x00


	//----- nvinfo : EIATTR_KPARAM_INFO
	.align		4
.L_23:
        /*0088*/ 	.byte	0x04, 0x17
        /*008a*/ 	.short	(.L_25 - .L_24)
.L_24:
        /*008c*/ 	.word	0x00000000
        /*0090*/ 	.short	0x0006
        /*0092*/ 	.short	0x0030
        /*0094*/ 	.byte	0x00, 0xf5, 0x21, 0x00


	//----- nvinfo : EIATTR_KPARAM_INFO
	.align		4
.L_25:
        /*0098*/ 	.byte	0x04, 0x17
        /*009a*/ 	.short	(.L_27 - .L_26)
.L_26:
        /*009c*/ 	.word	0x00000000
        /*00a0*/ 	.short	0x0005
        /*00a2*/ 	.short	0x0028
        /*00a4*/ 	.byte	0x00, 0xf5, 0x21, 0x00


	//----- nvinfo : EIATTR_KPARAM_INFO
	.align		4
.L_27:
        /*00a8*/ 	.byte	0x04, 0x17
        /*00aa*/ 	.short	(.L_29 - .L_28)
.L_28:
        /*00ac*/ 	.word	0x00000000
        /*00b0*/ 	.short	0x0004
        /*00b2*/ 	.short	0x0020
        /*00b4*/ 	.byte	0x00, 0xf5, 0x21, 0x00


	//----- nvinfo : EIATTR_KPARAM_INFO
	.align		4
.L_29:
        /*00b8*/ 	.byte	0x04, 0x17
        /*00ba*/ 	.short	(.L_31 - .L_30)
.L_30:
        /*00bc*/ 	.word	0x00000000
        /*00c0*/ 	.short	0x0003
        /*00c2*/ 	.short	0x0018
        /*00c4*/ 	.byte	0x00, 0xf5, 0x21, 0x00


	//----- nvinfo : EIATTR_KPARAM_INFO
	.align		4
.L_31:
        /*00c8*/ 	.byte	0x04, 0x17
        /*00ca*/ 	.short	(.L_33 - .L_32)
.L_32:
        /*00cc*/ 	.word	0x00000000
        /*00d0*/ 	.short	0x0002
        /*00d2*/ 	.short	0x0010
        /*00d4*/ 	.byte	0x00, 0xf5, 0x21, 0x00


	//----- nvinfo : EIATTR_KPARAM_INFO
	.align		4
.L_33:
        /*00d8*/ 	.byte	0x04, 0x17
        /*00da*/ 	.short	(.L_35 - .L_34)
.L_34:
        /*00dc*/ 	.word	0x00000000
        /*00e0*/ 	.short	0x0001
        /*00e2*/ 	.short	0x0008
        /*00e4*/ 	.byte	0x00, 0xf5, 0x21, 0x00


	//----- nvinfo : EIATTR_KPARAM_INFO
	.align		4
.L_35:
        /*00e8*/ 	.byte	0x04, 0x17
        /*00ea*/ 	.short	(.L_37 - .L_36)
.L_36:
        /*00ec*/ 	.word	0x00000000
        /*00f0*/ 	.short	0x0000
        /*00f2*/ 	.short	0x0000
        /*00f4*/ 	.byte	0x00, 0xf5, 0x21, 0x00


	//----- nvinfo : EIATTR_SPARSE_MMA_MASK
	.align		4
.L_37:
        /*00f8*/ 	.byte	0x03, 0x50
        /*00fa*/ 	.short	0x0000


	//----- nvinfo : EIATTR_MAXREG_COUNT
	.align		4
        /*00fc*/ 	.byte	0x03, 0x1b
        /*00fe*/ 	.short	0x00ff


	//----- nvinfo : EIATTR_MERCURY_ISA_VERSION
	.align		4
        /*0100*/ 	.byte	0x03, 0x5f
        /*0102*/ 	.short	0x0101


	//----- nvinfo : EIATTR_VRC_CTA_INIT_COUNT
	.align		4
        /*0104*/ 	.byte	0x02, 0x4a
	.zero		1
	.zero		1


	//----- nvinfo : EIATTR_EXIT_INSTR_OFFSETS
	.align		4
        /*0108*/ 	.byte	0x04, 0x1c
        /*010a*/ 	.short	(.L_39 - .L_38)


	//   ....[0]....
.L_38:
        /*010c*/ 	.word	0x00000100


	//   ....[1]....
        /*0110*/ 	.word	0x00002dc0


	//----- nvinfo : EIATTR_CBANK_PARAM_SIZE
	.align		4
.L_39:
        /*0114*/ 	.byte	0x03, 0x19
        /*0116*/ 	.short	0x0074


	//----- nvinfo : EIATTR_PARAM_CBANK
	.align		4
        /*0118*/ 	.byte	0x04, 0x0a
        /*011a*/ 	.short	(.L_41 - .L_40)
	.align		4
.L_40:
        /*011c*/ 	.word	index@(.nv.constant0._Z5curviPdS_S_S_S_S_S_S_S_S_S_S_ddi)
        /*0120*/ 	.short	0x0380
        /*0122*/ 	.short	0x0074


	//----- nvinfo : EIATTR_SW_WAR
	.align		4
.L_41:
        /*0124*/ 	.byte	0x04, 0x36
        /*0126*/ 	.short	(.L_43 - .L_42)
.L_42:
        /*0128*/ 	.word	0x00000008
.L_43:


//--------------------- .nv.callgraph             --------------------------
	.section	.nv.callgraph,"",@"SHT_CUDA_CALLGRAPH"
	.align	4
	.sectionentsize	8
	.align		4
        /*0000*/ 	.word	0x00000000
	.align		4
        /*0004*/ 	.word	0xffffffff
	.align		4
        /*0008*/ 	.word	0x00000000
	.align		4
        /*000c*/ 	.word	0xfffffffe
	.align		4
        /*0010*/ 	.word	0x00000000
	.align		4
        /*0014*/ 	.word	0xfffffffd
	.align		4
        /*0018*/ 	.word	0x00000000
	.align		4
        /*001c*/ 	.word	0xfffffffc


//--------------------- .text._Z5curviPdS_S_S_S_S_S_S_S_S_S_S_ddi --------------------------
	.section	.text._Z5curviPdS_S_S_S_S_S_S_S_S_S_S_ddi,"ax",@progbits
	.align	128
        .global         _Z5curviPdS_S_S_S_S_S_S_S_S_S_S_ddi
        .type           _Z5curviPdS_S_S_S_S_S_S_S_S_S_S_ddi,@function
        .size           _Z5curviPdS_S_S_S_S_S_S_S_S_S_S_ddi,(.L_x_2 - _Z5curviPdS_S_S_S_S_S_S_S_S_S_S_ddi)
        .other          _Z5curviPdS_S_S_S_S_S_S_S_S_S_S_ddi,@"STO_CUDA_ENTRY STV_DEFAULT"
_Z5curviPdS_S_S_S_S_S_S_S_S_S_S_ddi:
.text._Z5curviPdS_S_S_S_S_S_S_S_S_S_S_ddi:
[----:B------:R-:W-:Y:S01]  /*0000*/  LDC R1, c[0x0][0x37c] ;  /* 0x0000df00ff017b82 */ /* 0x000fe20000000800 */
[----:B------:R-:W0:Y:S01]  /*0010*/  S2R R39, SR_CTAID.X ;  /* 0x0000000000277919 */ /* 0x000e220000002500 */
[----:B------:R-:W0:Y:S06]  /*0020*/  LDCU UR4, c[0x0][0x360] ;  /* 0x00006c00ff0477ac */ /* 0x000e2c0008000800 */
[----:B------:R-:W1:Y:S01]  /*0030*/  LDC R38, c[0x0][0x3f0] ;  /* 0x0000fc00ff267b82 */ /* 0x000e620000000800 */
[----:B------:R-:W0:Y:S01]  /*0040*/  S2R R4, SR_TID.X ;  /* 0x0000000000047919 */ /* 0x000e220000002100 */
[----:B------:R-:W2:Y:S01]  /*0050*/  LDCU UR5, c[0x0][0x364] ;  /* 0x00006c80ff0577ac */ /* 0x000ea20008000800 */
[----:B------:R-:W2:Y:S01]  /*0060*/  S2R R5, SR_CTAID.Y ;  /* 0x0000000000057919 */ /* 0x000ea20000002600 */
[----:B------:R-:W2:Y:S01]  /*0070*/  S2R R6, SR_TID.Y ;  /* 0x0000000000067919 */ /* 0x000ea20000002200 */
[----:B-1----:R-:W-:-:S02]  /*0080*/  VIADD R2, R38, 0xfffffffd ;  /* 0xfffffffd26027836 */ /* 0x002fc40000000000 */
[----:B0-----:R-:W-:Y:S02]  /*0090*/  IMAD R0, R39, UR4, R4 ;  /* 0x0000000427007c24 */ /* 0x001fe4000f8e0204 */
[----:B--2---:R-:W-:-:S05]  /*00a0*/  IMAD R3, R5, UR5, R6 ;  /* 0x0000000505037c24 */ /* 0x004fca000f8e0206 */
[CC--:B------:R-:W-:Y:S02]  /*00b0*/  VIMNMX.U32 R7, PT, PT, R0.reuse, R3.reuse, PT ;  /* 0x0000000300077248 */ /* 0x0c0fe40003fe0000 */
[----:B------:R-:W-:Y:S02]  /*00c0*/  VIMNMX R3, PT, PT, R0, R3, !PT ;  /* 0x0000000300037248 */ /* 0x000fe40007fe0100 */
[----:B------:R-:W-:-:S04]  /*00d0*/  ISETP.GE.U32.AND P0, PT, R7, 0x2, PT ;  /* 0x000000020700780c */ /* 0x000fc80003f06070 */
[----:B------:R-:W-:-:S04]  /*00e0*/  ISETP.GT.OR P0, PT, R3, R2, !P0 ;  /* 0x000000020300720c */ /* 0x000fc80004704670 */
[----:B------:R-:W-:-:S13]  /*00f0*/  ISETP.LT.OR P0, PT, R38, 0x5, P0 ;  /* 0x000000052600780c */ /* 0x000fda0000701670 */
[----:B------:R-:W-:Y:S05]  /*0100*/  @P0 EXIT ;  /* 0x000000000000094d */ /* 0x000fea0003800000 */
[----:B------:R-:W0:Y:S01]  /*0110*/  LDCU UR4, c[0x0][0x364] ;  /* 0x00006c80ff0477ac */ /* 0x000e220008000800 */
[----:B------:R-:W1:Y:S01]  /*0120*/  LDC.64 R10, c[0x0][0x3d8] ;  /* 0x0000f600ff0a7b82 */ /* 0x000e620000000a00 */
[----:B------:R-:W2:Y:S01]  /*0130*/  LDCU.64 UR10, c[0x0][0x398] ;  /* 0x00007300ff0a77ac */ /* 0x000ea20008000a00 */
[----:B------:R-:W3:Y:S06]  /*0140*/  LDCU UR5, c[0x0][0x360] ;  /* 0x00006c00ff0577ac */ /* 0x000eec0008000800 */
[----:B------:R-:W4:Y:S01]  /*0150*/  LDC.64 R122, c[0x0][0x380] ;  /* 0x0000e000ff7a7b82 */ /* 0x000f220000000a00 */
[----:B------:R-:W1:Y:S01]  /*0160*/  LDCU.128 UR12, c[0x0][0x3a0] ;  /* 0x00007400ff0c77ac */ /* 0x000e620008000c00 */
[----:B------:R-:W1:Y:S06]  /*0170*/  LDCU.64 UR24, c[0x0][0x390] ;  /* 0x00007200ff1877ac */ /* 0x000e6c0008000a00 */
[----:B------:R-:W4:Y:S01]  /*0180*/  LDC.64 R124, c[0x0][0x398] ;  /* 0x0000e600ff7c7b82 */ /* 0x000f220000000a00 */
[----:B0-----:R-:W-:Y:S01]  /*0190*/  IMAD R3, R5, UR4, R6 ;  /* 0x0000000405037c24 */ /* 0x001fe2000f8e0206 */
[----:B------:R-:W0:Y:S03]  /*01a0*/  LDCU.64 UR8, c[0x0][0x388] ;  /* 0x00007100ff0877ac */ /* 0x000e260008000a00 */
[----:B------:R-:W-:Y:S01]  /*01b0*/  IMAD.WIDE.U32 R250, R3, 0x980, RZ ;  /* 0x0000098003fa7825 */ /* 0x000fe200078e00ff */
[----:B------:R-:W0:Y:S02]  /*01c0*/  LDCU.128 UR16, c[0x0][0x3b0] ;  /* 0x00007600ff1077ac */ /* 0x000e240008000c00 */
[----:B------:R-:W4:Y:S01]  /*01d0*/  LDC.64 R126, c[0x0][0x390] ;  /* 0x0000e400ff7e7b82 */ /* 0x000f220000000a00 */
[----:B---3--:R-:W-:Y:S01]  /*01e0*/  IMAD R39, R39, UR5, R4 ;  /* 0x0000000527277c24 */ /* 0x008fe2000f8e0204 */
[----:B--2---:R-:W-:Y:S01]  /*01f0*/  IADD3 R18, P1, PT, R250, UR10, RZ ;  /* 0x0000000afa127c10 */ /* 0x004fe2000ff3e0ff */
[----:B------:R-:W2:Y:S01]  /*0200*/  LDCU.128 UR20, c[0x0][0x3c0] ;  /* 0x00007800ff1477ac */ /* 0x000ea20008000c00 */
[----:B-1----:R-:W-:-:S02]  /*0210*/  IMAD.WIDE.U32 R10, R3, 0x8, R10 ;  /* 0x00000008030a7825 */ /* 0x002fc400078e000a */
[C---:B------:R-:W-:Y:S01]  /*0220*/  IADD3.X R19, PT, PT, R251.reuse, UR11, RZ, P1, !PT ;  /* 0x0000000bfb137c10 */ /* 0x040fe20008ffe4ff */
[----:B------:R-:W1:Y:S01]  /*0230*/  LDCU.64 UR6, c[0x0][0x358] ;  /* 0x00006b00ff0677ac */ /* 0x000e620008000a00 */
[C---:B------:R-:W-:Y:S01]  /*0240*/  IADD3 R4, P1, PT, R250.reuse, UR14, RZ ;  /* 0x0000000efa047c10 */ /* 0x040fe2000ff3e0ff */
[----:B------:R-:W3:Y:S01]  /*0250*/  LDC.64 R128, c[0x0][0x388] ;  /* 0x0000e200ff807b82 */ /* 0x000ee20000000a00 */
[C---:B------:R-:W-:Y:S01]  /*0260*/  IADD3 R36, P2, PT, R250.reuse, UR24, RZ ;  /* 0x00000018fa247c10 */ /* 0x040fe2000ff5e0ff */
[----:B------:R-:W4:Y:S01]  /*0270*/  LDCU.64 UR4, c[0x0][0x3d0] ;  /* 0x00007a00ff0477ac */ /* 0x000f220008000a00 */
[C---:B------:R-:W-:Y:S02]  /*0280*/  IADD3.X R5, PT, PT, R251.reuse, UR15, RZ, P1, !PT ;  /* 0x0000000ffb057c10 */ /* 0x040fe40008ffe4ff */
[C---:B0-----:R-:W-:Y:S02]  /*0290*/  IADD3 R16, P0, PT, R250.reuse, UR8, RZ ;  /* 0x00000008fa107c10 */ /* 0x041fe4000ff1e0ff */
[----:B------:R-:W-:Y:S01]  /*02a0*/  IADD3.X R37, PT, PT, R251, UR25, RZ, P2, !PT ;  /* 0x00000019fb257c10 */ /* 0x000fe200097fe4ff */
[----:B------:R-:W-:Y:S01]  /*02b0*/  IMAD.WIDE.U32 R4, R39, 0x8, R4 ;  /* 0x0000000827047825 */ /* 0x000fe200078e0004 */
[----:B------:R-:W-:-:S02]  /*02c0*/  IADD3 R6, P2, PT, R250, UR18, RZ ;  /* 0x00000012fa067c10 */ /* 0x000fc4000ff5e0ff */
[C---:B------:R-:W-:Y:S02]  /*02d0*/  IADD3.X R17, PT, PT, R251.reuse, UR9, RZ, P0, !PT ;  /* 0x00000009fb117c10 */ /* 0x040fe400087fe4ff */
[C---:B--2---:R-:W-:Y:S02]  /*02e0*/  IADD3 R12, P4, PT, R250.reuse, UR20, RZ ;  /* 0x00000014fa0c7c10 */ /* 0x044fe4000ff9e0ff */
[C---:B------:R-:W-:Y:S01]  /*02f0*/  IADD3 R14, P5, PT, R250.reuse, UR22, RZ ;  /* 0x00000016fa0e7c10 */ /* 0x040fe2000ffbe0ff */
[----:B-1----:R-:W5:Y:S01]  /*0300*/  LDG.E.64.CONSTANT R156, desc[UR6][R4.64] ;  /* 0x00000006049c7981 */ /* 0x002f62000c1e9b00 */
[C---:B------:R-:W-:Y:S02]  /*0310*/  IADD3 R2, P0, PT, R250.reuse, UR12, RZ ;  /* 0x0000000cfa027c10 */ /* 0x040fe4000ff1e0ff */
[----:B------:R-:W-:Y:S01]  /*0320*/  IADD3 R8, P3, PT, R250, UR16, RZ ;  /* 0x00000010fa087c10 */ /* 0x000fe2000ff7e0ff */
[----:B------:R0:W5:Y:S01]  /*0330*/  LDG.E.64.CONSTANT R20, desc[UR6][R4.64+0x21d800] ;  /* 0x21d8000604147981 */ /* 0x000162000c1e9b00 */
[----:B------:R-:W-:-:S03]  /*0340*/  IADD3.X R7, PT, PT, R251, UR19, RZ, P2, !PT ;  /* 0x00000013fb077c10 */ /* 0x000fc600097fe4ff */
[----:B------:R-:W5:Y:S01]  /*0350*/  LDG.E.64.CONSTANT R22, desc[UR6][R10.64] ;  /* 0x000000060a167981 */ /* 0x000f62000c1e9b00 */
[----:B------:R-:W-:-:S03]  /*0360*/  IADD3.X R13, PT, PT, R251, UR21, RZ, P4, !PT ;  /* 0x00000015fb0d7c10 */ /* 0x000fc6000a7fe4ff */
[----:B------:R-:W5:Y:S01]  /*0370*/  LDG.E.64.CONSTANT R24, desc[UR6][R10.64+0x10] ;  /* 0x000010060a187981 */ /* 0x000f62000c1e9b00 */
[C---:B------:R-:W-:Y:S01]  /*0380*/  IADD3.X R15, PT, PT, R251.reuse, UR23, RZ, P5, !PT ;  /* 0x00000017fb0f7c10 */ /* 0x040fe2000affe4ff */
[----:B0-----:R-:W-:Y:S01]  /*0390*/  HFMA2 R5, -RZ, RZ, 0, 0 ;  /* 0x00000000ff057431 */ /* 0x001fe200000001ff */
[----:B------:R-:W-:Y:S01]  /*03a0*/  IADD3.X R3, PT, PT, R251, UR13, RZ, P0, !PT ;  /* 0x0000000dfb037c10 */ /* 0x000fe200087fe4ff */
[----:B------:R-:W5:Y:S01]  /*03b0*/  LDG.E.64.CONSTANT R26, desc[UR6][R10.64+-0x10] ;  /* 0xfffff0060a1a7981 */ /* 0x000f62000c1e9b00 */
[----:B------:R-:W-:-:S03]  /*03c0*/  IMAD.WIDE.U32 R6, R39, 0x8, R6 ;  /* 0x0000000827067825 */ /* 0x000fc600078e0006 */
[----:B------:R-:W5:Y:S01]  /*03d0*/  LDG.E.64.CONSTANT R28, desc[UR6][R10.64+0x8] ;  /* 0x000008060a1c7981 */ /* 0x000f62000c1e9b00 */
[----:B------:R-:W-:-:S03]  /*03e0*/  IMAD.MOV.U32 R4, RZ, RZ, 0x169008 ;  /* 0x00169008ff047424 */ /* 0x000fc600078e00ff */
[----:B------:R0:W5:Y:S01]  /*03f0*/  LDG.E.64.CONSTANT R30, desc[UR6][R10.64+-0x8] ;  /* 0xfffff8060a1e7981 */ /* 0x000162000c1e9b00 */
[----:B------:R-:W-:Y:S01]  /*0400*/  IADD3.X R9, PT, PT, R251, UR17, RZ, P3, !PT ;  /* 0x00000011fb097c10 */ /* 0x000fe20009ffe4ff */
[C---:B------:R-:W-:Y:S01]  /*0410*/  IMAD.WIDE.U32 R2, R39.reuse, 0x8, R2 ;  /* 0x0000000827027825 */ /* 0x040fe200078e0002 */
[----:B----4-:R-:W-:Y:S01]  /*0420*/  UIADD3 UR4, UP0, UPT, UR4, 0x20, URZ ;  /* 0x0000002004047890 */ /* 0x010fe2000ff1e0ff */
[----:B------:R-:W5:Y:S01]  /*0430*/  LDG.E.64.CONSTANT R40, desc[UR6][R6.64] ;  /* 0x0000000606287981 */ /* 0x000f62000c1e9b00 */
[----:B------:R-:W-:Y:S01]  /*0440*/  MOV R249, R250 ;  /* 0x000000fa00f97202 */ /* 0x000fe20000000f00 */
[C---:B------:R-:W-:Y:S01]  /*0450*/  IMAD.WIDE.U32 R36, R39.reuse, 0x8, R36 ;  /* 0x0000000827247825 */ /* 0x040fe200078e0024 */
[----:B------:R-:W1:Y:S01]  /*0460*/  LDCU.128 UR8, c[0x0][0x3e0] ;  /* 0x00007c00ff0877ac */ /* 0x000e620008000c00 */
[----:B------:R2:W5:Y:S02]  /*0470*/  LDG.E.64.CONSTANT R42, desc[UR6][R6.64+0x21d800] ;  /* 0x21d80006062a7981 */ /* 0x000564000c1e9b00 */
[----:B0-----:R-:W-:-:S02]  /*0480*/  IMAD.WIDE.U32 R10, R39, 0x8, R12 ;  /* 0x00000008270a7825 */ /* 0x001fc400078e000c */
[----:B------:R-:W5:Y:S02]  /*0490*/  LDG.E.64.CONSTANT R32, desc[UR6][R2.64] ;  /* 0x0000000602207981 */ /* 0x000f64000c1e9b00 */
[C---:B------:R-:W-:Y:S02]  /*04a0*/  IMAD.WIDE.U32 R12, R39.reuse, 0x8, R14 ;  /* 0x00000008270c7825 */ /* 0x040fe400078e000e */
[----:B------:R-:W5:Y:S02]  /*04b0*/  LDG.E.64.CONSTANT R48, desc[UR6][R10.64] ;  /* 0x000000060a307981 */ /* 0x000f64000c1e9b00 */
[C---:B------:R-:W-:Y:S02]  /*04c0*/  IMAD.WIDE.U32 R14, R39.reuse, 0x8, R16 ;  /* 0x00000008270e7825 */ /* 0x040fe400078e0010 */
[----:B------:R-:W5:Y:S02]  /*04d0*/  LDG.E.64.CONSTANT R138, desc[UR6][R10.64+0x21d800] ;  /* 0x21d800060a8a7981 */ /* 0x000f64000c1e9b00 */
[----:B------:R-:W-:-:S02]  /*04e0*/  IMAD.WIDE.U32 R16, R39, 0x8, R18 ;  /* 0x0000000827107825 */ /* 0x000fc400078e0012 */
[----:B------:R-:W5:Y:S02]  /*04f0*/  LDG.E.64.CONSTANT R52, desc[UR6][R12.64] ;  /* 0x000000060c347981 */ /* 0x000f64000c1e9b00 */
[C---:B------:R-:W-:Y:S02]  /*0500*/  IMAD.WIDE.U32 R4, R39.reuse, 0x8, R4 ;  /* 0x0000000827047825 */ /* 0x040fe400078e0004 */
[----:B------:R-:W5:Y:S02]  /*0510*/  LDG.E.64.CONSTANT R132, desc[UR6][R12.64+0x21d800] ;  /* 0x21d800060c847981 */ /* 0x000f64000c1e9b00 */
[----:B--2---:R-:W-:Y:S02]  /*0520*/  IMAD.MOV.U32 R6, RZ, RZ, 0x2d2000 ;  /* 0x002d2000ff067424 */ /* 0x004fe400078e00ff */
[----:B------:R-:W-:Y:S01]  /*0530*/  IMAD.MOV.U32 R7, RZ, RZ, 0x0 ;  /* 0x00000000ff077424 */ /* 0x000fe200078e00ff */
[----:B------:R-:W5:Y:S01]  /*0540*/  LDG.E.64.CONSTANT R56, desc[UR6][R14.64+-0x10] ;  /* 0xfffff0060e387981 */ /* 0x000f62000c1e9b00 */
[----:B------:R-:W-:Y:S01]  /*0550*/  IMAD.WIDE.U32 R8, R39, 0x8, R8 ;  /* 0x0000000827087825 */ /* 0x000fe200078e0008 */
[----:B------:R-:W-:-:S02]  /*0560*/  IADD3 R0, P0, PT, R4, UR12, RZ ;  /* 0x0000000c04007c10 */ /* 0x000fc4000ff1e0ff */
[----:B------:R-:W5:Y:S04]  /*0570*/  LDG.E.64.CONSTANT R58, desc[UR6][R14.64+0x10] ;  /* 0x000010060e3a7981 */ /* 0x000f68000c1e9b00 */
        /* <DEDUP_REMOVED lines=14> */
[----:B------:R0:W5:Y:S04]  /*0660*/  LDG.E.64.CONSTANT R34, desc[UR6][R2.64+0x21d800] ;  /* 0x21d8000602227981 */ /* 0x000168000c1e9b00 */
[----:B------:R-:W5:Y:S04]  /*0670*/  LDG.E.64.CONSTANT R88, desc[UR6][R36.64+-0x10] ;  /* 0xfffff00624587981 */ /* 0x000f68000c1e9b00 */
[----:B------:R-:W5:Y:S01]  /*0680*/  LDG.E.64.CONSTANT R90, desc[UR6][R36.64+0x10] ;  /* 0x00001006245a7981 */ /* 0x000f62000c1e9b00 */
[----:B0-----:R-:W-:-:S03]  /*0690*/  IADD3 R2, P1, PT, R4, UR14, RZ ;  /* 0x0000000e04027c10 */ /* 0x001fc6000ff3e0ff */
        /* <DEDUP_REMOVED lines=13> */
[----:B------:R0:W5:Y:S01]  /*0770*/  LDG.E.64.CONSTANT R166, desc[UR6][R36.64+0x21ce80] ;  /* 0x21ce800624a67981 */ /* 0x000162000c1e9b00 */
[----:B------:R-:W-:Y:S01]  /*0780*/  UIADD3.X UR5, UPT, UPT, URZ, UR5, URZ, UP0, !UPT ;  /* 0x00000005ff057290 */ /* 0x000fe200087fe4ff */
[----:B------:R-:W-:-:S02]  /*0790*/  IADD3.X R3, PT, PT, R5, UR13, RZ, P0, !PT ;  /* 0x0000000d05037c10 */ /* 0x000fc400087fe4ff */
[----:B------:R-:W5:Y:S01]  /*07a0*/  LDG.E.64.CONSTANT R136, desc[UR6][R8.64] ;  /* 0x0000000608887981 */ /* 0x000f62000c1e9b00 */
[----:B------:R-:W-:-:S03]  /*07b0*/  IADD3.X R4, PT, PT, R5, UR15, RZ, P1, !PT ;  /* 0x0000000f05047c10 */ /* 0x000fc60008ffe4ff */
[----:B------:R2:W5:Y:S01]  /*07c0*/  LDG.E.64.CONSTANT R18, desc[UR6][R8.64+0x21d800] ;  /* 0x21d8000608127981 */ /* 0x000562000c1e9b00 */
[C---:B0-----:R-:W-:Y:S01]  /*07d0*/  IMAD.WIDE.U32 R36, R39.reuse, 0x8, R6 ;  /* 0x0000000827247825 */ /* 0x041fe200078e0006 */
[----:B------:R-:W-:Y:S02]  /*07e0*/  MOV R119, UR5 ;  /* 0x0000000500777c02 */ /* 0x000fe40008000f00 */
[C---:B------:R-:W-:Y:S02]  /*07f0*/  IADD3 R5, P1, PT, R36.reuse, UR22, RZ ;  /* 0x0000001624057c10 */ /* 0x040fe4000ff3e0ff */
[C---:B------:R-:W-:Y:S02]  /*0800*/  IADD3 R6, P2, PT, R36.reuse, UR20, RZ ;  /* 0x0000001424067c10 */ /* 0x040fe4000ff5e0ff */
[C---:B------:R-:W-:Y:S02]  /*0810*/  IADD3 R7, P0, PT, R36.reuse, UR18, RZ ;  /* 0x0000001224077c10 */ /* 0x040fe4000ff1e0ff */
[----:B--2---:R-:W-:Y:S01]  /*0820*/  IADD3 R8, P3, PT, R36, UR16, RZ ;  /* 0x0000001024087c10 */ /* 0x004fe2000ff7e0ff */
[----:B------:R-:W-:Y:S01]  /*0830*/  IMAD.WIDE.U32 R122, R39, 0x8, R122 ;  /* 0x00000008277a7825 */ /* 0x000fe200078e007a */
[----:B------:R-:W-:-:S02]  /*0840*/  IADD3.X R9, PT, PT, R37, UR23, RZ, P1, !PT ;  /* 0x0000001725097c10 */ /* 0x000fc40008ffe4ff */
[----:B------:R-:W-:Y:S01]  /*0850*/  IADD3.X R246, PT, PT, R37, UR21, RZ, P2, !PT ;  /* 0x0000001525f67c10 */ /* 0x000fe200097fe4ff */
[----:B------:R-:W-:Y:S01]  /*0860*/  IMAD.WIDE.U32 R124, R39, 0x8, R124 ;  /* 0x00000008277c7825 */ /* 0x000fe200078e007c */
[C---:B------:R-:W-:Y:S02]  /*0870*/  IADD3.X R247, PT, PT, R37.reuse, UR19, RZ, P0, !PT ;  /* 0x0000001325f77c10 */ /* 0x040fe400087fe4ff */
[----:B------:R-:W-:Y:S01]  /*0880*/  IADD3.X R248, PT, PT, R37, UR17, RZ, P3, !PT ;  /* 0x0000001125f87c10 */ /* 0x000fe20009ffe4ff */
[----:B------:R-:W-:-:S04]  /*0890*/  IMAD.WIDE.U32 R126, R39, 0x8, R126 ;  /* 0x00000008277e7825 */ /* 0x000fc800078e007e */
[----:B---3--:R-:W-:-:S04]  /*08a0*/  IMAD.WIDE.U32 R128, R39, 0x8, R128 ;  /* 0x0000000827807825 */ /* 0x008fc800078e0080 */
[----:B------:R-:W-:Y:S02]  /*08b0*/  IMAD.MOV R250, RZ, RZ, -R38 ;  /* 0x000000fffffa7224 */ /* 0x000fe400078e0a26 */
[----:B-1----:R-:W-:-:S07]  /*08c0*/  IMAD.U32 R118, RZ, RZ, UR4 ;  /* 0x00000004ff767e24 */ /* 0x002fce000f8e00ff */
.L_x_0:
[----:B------:R-:W-:Y:S02]  /*08d0*/  IADD3 R152, P0, PT, R128, R249, RZ ;  /* 0x000000f980987210 */ /* 0x000fe40007f1e0ff */
[----:B------:R-:W-:Y:S01]  /*08e0*/  IADD3 R168, P1, PT, R249, R2, RZ ;  /* 0x00000002f9a87210 */ /* 0x000fe20007f3e0ff */
[----:B-----5:R-:W-:Y:S01]  /*08f0*/  DFMA R176, R34, 2, R20 ;  /* 0x4000000022b0782b */ /* 0x020fe20000000014 */
[----:B------:R-:W2:Y:S01]  /*0900*/  LDG.E.64.CONSTANT R162, desc[UR6][R118.64+-0x10] ;  /* 0xfffff00676a27981 */ /* 0x000ea2000c1e9b00 */
[----:B------:R-:W-:-:S05]  /*0910*/  IMAD.X R153, R129, 0x1, R251, P0 ;  /* 0x0000000181997824 */ /* 0x000fca00000e06fb */
[----:B------:R-:W3:Y:S04]  /*0920*/  LDG.E.64.CONSTANT R66, desc[UR6][R152.64+0x2d1ff8] ;  /* 0x2d1ff80698427981 */ /* 0x000ee8000c1e9b00 */
[----:B------:R-:W4:Y:S04]  /*0930*/  LDG.E.64.CONSTANT R68, desc[UR6][R152.64+0x2d2008] ;  /* 0x2d20080698447981 */ /* 0x000f28000c1e9b00 */
[----:B------:R-:W2:Y:S04]  /*0940*/  LDG.E.64.CONSTANT R114, desc[UR6][R152.64+0x2d1ff0] ;  /* 0x2d1ff00698727981 */ /* 0x000ea8000c1e9b00 */
[----:B------:R-:W2:Y:S01]  /*0950*/  LDG.E.64.CONSTANT R64, desc[UR6][R152.64+0x2d2010] ;  /* 0x2d20100698407981 */ /* 0x000ea2000c1e9b00 */
[----:B------:R-:W-:Y:S01]  /*0960*/  IADD3 R242, P0, PT, R126, R249, RZ ;  /* 0x000000f97ef27210 */ /* 0x000fe20007f1e0ff */
[----:B------:R-:W-:Y:S01]  /*0970*/  IMAD.X R169, R251, 0x1, R4, P1 ;  /* 0x00000001fba97824 */ /* 0x000fe200008e0604 */
[----:B------:R-:W-:Y:S01]  /*0980*/  DMUL R176, R176, R42 ;  /* 0x0000002ab0b07228 */ /* 0x000fe20000000000 */
[----:B------:R-:W2:Y:S02]  /*0990*/  LDG.E.64.CONSTANT R232, desc[UR6][R152.64+0x167d10] ;  /* 0x167d100698e87981 */ /* 0x000ea4000c1e9b00 */
[----:B------:R-:W-:-:S02]  /*09a0*/  IMAD.X R243, R127, 0x1, R251, P0 ;  /* 0x000000017ff37824 */ /* 0x000fc400000e06fb */
[----:B------:R-:W2:Y:S04]  /*09b0*/  LDG.E.64.CONSTANT R120, desc[UR6][R168.64+0x168ff8] ;  /* 0x168ff806a8787981 */ /* 0x000ea8000c1e9b00 */
[----:B------:R-:W2:Y:S04]  /*09c0*/  LDG.E.64.CONSTANT R98, desc[UR6][R242.64+0x2d1ff8] ;  /* 0x2d1ff806f2627981 */ /* 0x000ea8000c1e9b00 */
[----:B------:R-:W2:Y:S04]  /*09d0*/  LDG.E.64.CONSTANT R100, desc[UR6][R242.64+0x2d2008] ;  /* 0x2d200806f2647981 */ /* 0x000ea8000c1e9b00 */
[----:B------:R-:W2:Y:S04]  /*09e0*/  LDG.E.64.CONSTANT R70, desc[UR6][R242.64+0x2d1ff0] ;  /* 0x2d1ff006f2467981 */ /* 0x000ea8000c1e9b00 */
[----:B------:R-:W2:Y:S01]  /*09f0*/  LDG.E.64.CONSTANT R96, desc[UR6][R242.64+0x2d2010] ;  /* 0x2d201006f2607981 */ /* 0x000ea2000c1e9b00 */
[----:B------:R-:W-:Y:S01]  /*0a00*/  IADD3 R212, P0, PT, R124, R249, RZ ;  /* 0x000000f97cd47210 */ /* 0x000fe20007f1e0ff */
[----:B------:R-:W-:-:S02]  /*0a10*/  DFMA R220, R32, 2, R156 ;  /* 0x4000000020dc782b */ /* 0x000fc4000000009c */
[----:B------:R-:W-:Y:S01]  /*0a20*/  DADD R192, R62, -R60 ;  /* 0x000000003ec07229 */ /* 0x000fe2000000083c */
[----:B------:R-:W-:Y:S01]  /*0a30*/  IADD3.X R213, PT, PT, R125, R251, RZ, P0, !PT ;  /* 0x000000fb7dd57210 */ /* 0x000fe200007fe4ff */
[----:B------:R-:W2:Y:S04]  /*0a40*/  LDG.E.64.CONSTANT R50, desc[UR6][R168.64+-0xb4808] ;  /* 0xf4b7f806a8327981 */ /* 0x000ea8000c1e9b00 */
[----:B------:R-:W2:Y:S04]  /*0a50*/  LDG.E.64.CONSTANT R102, desc[UR6][R212.64+0x2d1ff0] ;  /* 0x2d1ff006d4667981 */ /* 0x000ea8000c1e9b00 */
[----:B------:R-:W2:Y:S04]  /*0a60*/  LDG.E.64.CONSTANT R80, desc[UR6][R212.64+0x2d2010] ;  /* 0x2d201006d4507981 */ /* 0x000ea8000c1e9b00 */
[----:B------:R-:W2:Y:S04]  /*0a70*/  LDG.E.64.CONSTANT R82, desc[UR6][R212.64+0x2d1ff8] ;  /* 0x2d1ff806d4527981 */ /* 0x000ea8000c1e9b00 */
[----:B------:R-:W2:Y:S01]  /*0a80*/  LDG.E.64.CONSTANT R84, desc[UR6][R212.64+0x2d2008] ;  /* 0x2d200806d4547981 */ /* 0x000ea2000c1e9b00 */
[----:B------:R-:W-:Y:S01]  /*0a90*/  IADD3 R164, P0, PT, R249, R0, RZ ;  /* 0x00000000f9a47210 */ /* 0x000fe20007f1e0ff */
[----:B------:R-:W-:-:S02]  /*0aa0*/  DADD R210, R58, -R56 ;  /* 0x000000003ad27229 */ /* 0x000fc40000000838 */
[----:B------:R-:W-:Y:S01]  /*0ab0*/  DADD R204, R94, -R92 ;  /* 0x000000005ecc7229 */ /* 0x000fe2000000085c */
[----:B------:R-:W2:Y:S01]  /*0ac0*/  LDG.E.64.CONSTANT R158, desc[UR6][R168.64] ;  /* 0x00000006a89e7981 */ /* 0x000ea2000c1e9b00 */
[----:B------:R-:W-:Y:S01]  /*0ad0*/  IMAD.X R165, R251, 0x1, R3, P0 ;  /* 0x00000001fba57824 */ /* 0x000fe200000e0603 */
[----:B------:R-:W-:Y:S01]  /*0ae0*/  IADD3 R172, P0, PT, R249, R7, RZ ;  /* 0x00000007f9ac7210 */ /* 0x000fe20007f1e0ff */
[----:B------:R-:W-:Y:S01]  /*0af0*/  DADD R108, R90, -R88 ;  /* 0x000000005a6c7229 */ /* 0x000fe20000000858 */
[----:B------:R-:W2:Y:S04]  /*0b00*/  LDG.E.64.CONSTANT R238, desc[UR6][R168.64+-0x18] ;  /* 0xffffe806a8ee7981 */ /* 0x000ea8000c1e9b00 */
[----:B------:R-:W2:Y:S01]  /*0b10*/  LDG.E.64.CONSTANT R34, desc[UR6][R164.64+0x168ff8] ;  /* 0x168ff806a4227981 */ /* 0x000ea2000c1e9b00 */
[----:B------:R-:W-:-:S02]  /*0b20*/  IADD3.X R173, PT, PT, R251, R247, RZ, P0, !PT ;  /* 0x000000f7fbad7210 */ /* 0x000fc400007fe4ff */
[----:B------:R-:W-:Y:S01]  /*0b30*/  IADD3 R174, P0, PT, R249, R8, RZ ;  /* 0x00000008f9ae7210 */ /* 0x000fe20007f1e0ff */
[----:B------:R-:W2:Y:S04]  /*0b40*/  LDG.E.64.CONSTANT R32, desc[UR6][R164.64+-0xb4808] ;  /* 0xf4b7f806a4207981 */ /* 0x000ea8000c1e9b00 */
[----:B------:R-:W2:Y:S01]  /*0b50*/  LDG.E.64.CONSTANT R42, desc[UR6][R172.64] ;  /* 0x00000006ac2a7981 */ /* 0x000ea2000c1e9b00 */
[----:B------:R-:W-:Y:S01]  /*0b60*/  IMAD.X R175, R251, 0x1, R248, P0 ;  /* 0x00000001fbaf7824 */ /* 0x000fe200000e06f8 */
[----:B------:R-:W-:Y:S01]  /*0b70*/  DMUL R220, R220, R40 ;  /* 0x00000028dcdc7228 */ /* 0x000fe20000000000 */
[----:B------:R-:W-:Y:S01]  /*0b80*/  IADD3 R146, P0, PT, R249, R6, RZ ;  /* 0x00000006f9927210 */ /* 0x000fe20007f1e0ff */
[----:B------:R-:W2:Y:S04]  /*0b90*/  LDG.E.64.CONSTANT R40, desc[UR6][R172.64+-0x21d800] ;  /* 0xde280006ac287981 */ /* 0x000ea8000c1e9b00 */
[----:B------:R-:W2:Y:S01]  /*0ba0*/  LDG.E.64.CONSTANT R38, desc[UR6][R174.64] ;  /* 0x00000006ae267981 */ /* 0x000ea2000c1e9b00 */
[----:B------:R-:W-:-:S03]  /*0bb0*/  IMAD.X R147, R251, 0x1, R246, P0 ;  /* 0x00000001fb937824 */ /* 0x000fc600000e06f6 */
[----:B------:R-:W2:Y:S04]  /*0bc0*/  LDG.E.64.CONSTANT R36, desc[UR6][R174.64+-0x21d800] ;  /* 0xde280006ae247981 */ /* 0x000ea8000c1e9b00 */
[----:B------:R-:W2:Y:S01]  /*0bd0*/  LDG.E.64.CONSTANT R46, desc[UR6][R146.64] ;  /* 0x00000006922e7981 */ /* 0x000ea2000c1e9b00 */
[----:B------:R-:W-:-:S03]  /*0be0*/  DMUL R214, R48, R156 ;  /* 0x0000009c30d67228 */ /* 0x000fc60000000000 */
[----:B------:R-:W2:Y:S01]  /*0bf0*/  LDG.E.64.CONSTANT R48, desc[UR6][R146.64+-0x21d800] ;  /* 0xde28000692307981 */ /* 0x000ea2000c1e9b00 */
[----:B------:R-:W-:Y:S02]  /*0c00*/  DADD R208, R74, -R72 ;  /* 0x000000004ad07229 */ /* 0x000fe40000000848 */
[----:B------:R-:W-:Y:S01]  /*0c10*/  DADD R206, R78, -R76 ;  /* 0x000000004ece7229 */ /* 0x000fe2000000084c */
[----:B------:R-:W-:Y:S01]  /*0c20*/  IADD3 R180, P0, PT, R249, R5, RZ ;  /* 0x00000005f9b47210 */ /* 0x000fe20007f1e0ff */
[----:B------:R-:W-:Y:S01]  /*0c30*/  DMUL R216, R52, R156 ;  /* 0x0000009c34d87228 */ /* 0x000fe20000000000 */
[----:B------:R-:W2:Y:S02]  /*0c40*/  LDG.E.64.CONSTANT R142, desc[UR6][R164.64] ;  /* 0x00000006a48e7981 */ /* 0x000ea4000c1e9b00 */
[----:B------:R-:W-:Y:S02]  /*0c50*/  IADD3.X R181, PT, PT, R251, R9, RZ, P0, !PT ;  /* 0x00000009fbb57210 */ /* 0x000fe400007fe4ff */
[----:B------:R-:W2:Y:S04]  /*0c60*/  LDG.E.64.CONSTANT R182, desc[UR6][R172.64+-0x168ff8] ;  /* 0xe9700806acb67981 */ /* 0x000ea8000c1e9b00 */
[----:B------:R-:W2:Y:S04]  /*0c70*/  LDG.E.64.CONSTANT R44, desc[UR6][R180.64] ;  /* 0x00000006b42c7981 */ /* 0x000ea8000c1e9b00 */
[----:B------:R-:W2:Y:S01]  /*0c80*/  LDG.E.64.CONSTANT R52, desc[UR6][R180.64+-0x21d800] ;  /* 0xde280006b4347981 */ /* 0x000ea2000c1e9b00 */
[----:B------:R-:W-:-:S02]  /*0c90*/  DMUL R196, R192, UR8 ;  /* 0x00000008c0c47c28 */ /* 0x000fc40008000000 */
[----:B------:R-:W-:Y:S01]  /*0ca0*/  DMUL R192, R204, UR8 ;  /* 0x00000008ccc07c28 */ /* 0x000fe20008000000 */
[----:B------:R-:W2:Y:S04]  /*0cb0*/  LDG.E.64.CONSTANT R234, desc[UR6][R174.64+-0x168ff8] ;  /* 0xe9700806aeea7981 */ /* 0x000ea8000c1e9b00 */
[----:B------:R-:W2:Y:S01]  /*0cc0*/  LDG.E.64.CONSTANT R222, desc[UR6][R164.64+-0x18] ;  /* 0xffffe806a4de7981 */ /* 0x000ea2000c1e9b00 */
[----:B------:R-:W-:Y:S02]  /*0cd0*/  DFMA R210, R210, UR10, R196 ;  /* 0x0000000ad2d27c2b */ /* 0x000fe400080000c4 */
[----:B------:R-:W-:Y:S01]  /*0ce0*/  DFMA R108, R108, UR10, R192 ;  /* 0x0000000a6c6c7c2b */ /* 0x000fe200080000c0 */
[----:B------:R-:W2:Y:S04]  /*0cf0*/  LDG.E.64.CONSTANT R196, desc[UR6][R172.64+-0x169010] ;  /* 0xe96ff006acc47981 */ /* 0x000ea8000c1e9b00 */
[----:B------:R-:W2:Y:S04]  /*0d00*/  LDG.E.64.CONSTANT R192, desc[UR6][R180.64+-0x169010] ;  /* 0xe96ff006b4c07981 */ /* 0x000ea8000c1e9b00 */
[----:B------:R-:W2:Y:S04]  /*0d10*/  LDG.E.64.CONSTANT R218, desc[UR6][R180.64+-0x168ff8] ;  /* 0xe9700806b4da7981 */ /* 0x000ea8000c1e9b00 */
[----:B------:R-:W2:Y:S01]  /*0d20*/  LDG.E.64.CONSTANT R240, desc[UR6][R146.64+-0x168ff8] ;  /* 0xe970080692f07981 */ /* 0x000ea2000c1e9b00 */
[----:B------:R-:W-:-:S03]  /*0d30*/  DMUL R132, R132, R20 ;  /* 0x0000001484847228 */ /* 0x000fc60000000000 */
[----:B------:R-:W2:Y:S01]  /*0d40*/  LDG.E.64.CONSTANT R230, desc[UR6][R152.64+0x16a310] ;  /* 0x16a3100698e67981 */ /* 0x000ea2000c1e9b00 */
[----:B---3--:R-:W-:-:S03]  /*0d50*/  DADD R236, R66, -R60 ;  /* 0x0000000042ec7229 */ /* 0x008fc6000000083c */
[----:B------:R-:W3:Y:S01]  /*0d60*/  LDG.E.64.CONSTANT R244, desc[UR6][R242.64+0x2d2980] ;  /* 0x2d298006f2f47981 */ /* 0x000ee2000c1e9b00 */
[----:B----4-:R-:W-:-:S03]  /*0d70*/  DADD R54, R68, -R62 ;  /* 0x0000000044367229 */ /* 0x010fc6000000083e */
[----:B------:R-:W4:Y:S04]  /*0d80*/  LDG.E.64.CONSTANT R60, desc[UR6][R152.64+0xb47f8] ;  /* 0x0b47f806983c7981 */ /* 0x000f28000c1e9b00 */
[----:B------:R-:W4:Y:S01]  /*0d90*/  LDG.E.64.CONSTANT R62, desc[UR6][R152.64+0xb4808] ;  /* 0x0b480806983e7981 */ /* 0x000f22000c1e9b00 */
[----:B--2---:R-:W-:Y:S02]  /*0da0*/  DADD R202, R114, -R56 ;  /* 0x0000000072ca7229 */ /* 0x004fe40000000838 */
[----:B------:R-:W-:Y:S01]  /*0db0*/  DADD R186, R64, -R58 ;  /* 0x0000000040ba7229 */ /* 0x000fe2000000083a */
[----:B------:R-:W2:Y:S04]  /*0dc0*/  LDG.E.64.CONSTANT R56, desc[UR6][R152.64+0xb47f0] ;  /* 0x0b47f00698387981 */ /* 0x000ea8000c1e9b00 */
[----:B------:R-:W2:Y:S01]  /*0dd0*/  LDG.E.64.CONSTANT R58, desc[UR6][R152.64+0xb4810] ;  /* 0x0b481006983a7981 */ /* 0x000ea2000c1e9b00 */
[----:B------:R-:W-:-:S03]  /*0de0*/  DADD R130, R98, -R92 ;  /* 0x0000000062827229 */ /* 0x000fc6000000085c */
[----:B------:R-:W3:Y:S01]  /*0df0*/  LDG.E.64.CONSTANT R92, desc[UR6][R242.64+0xb47f8] ;  /* 0x0b47f806f25c7981 */ /* 0x000ee2000c1e9b00 */
        /* <DEDUP_REMOVED lines=13> */
[----:B------:R0:W3:Y:S01]  /*0ed0*/  LDG.E.64.CONSTANT R78, desc[UR6][R212.64+0xb4808] ;  /* 0x0b480806d44e7981 */ /* 0x0000e2000c1e9b00 */
[----:B------:R-:W-:-:S08]  /*0ee0*/  DADD R194, -R66, R68 ;  /* 0x0000000042c27229 */ /* 0x000fd00000000144 */
[----:B------:R-:W-:Y:S02]  /*0ef0*/  DMUL R194, R194, UR8 ;  /* 0x00000008c2c27c28 */ /* 0x000fe40008000000 */
[----:B------:R-:W-:Y:S02]  /*0f00*/  DFMA R204, R34, 2, R120 ;  /* 0x4000000022cc782b */ /* 0x000fe40000000078 */
[----:B0-----:R-:W-:-:S06]  /*0f10*/  DADD R212, -R114, R64 ;  /* 0x0000000072d47229 */ /* 0x001fcc0000000140 */
[----:B------:R-:W-:Y:S02]  /*0f20*/  DMUL R204, R204, R42 ;  /* 0x0000002acccc7228 */ /* 0x000fe40000000000 */
[----:B------:R-:W-:Y:S01]  /*0f30*/  DFMA R212, R212, UR10, R194 ;  /* 0x0000000ad4d47c2b */ /* 0x000fe200080000c2 */
[----:B------:R-:W3:Y:S05]  /*0f40*/  LDG.E.64.CONSTANT R194, desc[UR6][R174.64+-0x169010] ;  /* 0xe96ff006aec27981 */ /* 0x000eea000c1e9b00 */
[----:B------:R-:W-:-:S08]  /*0f50*/  DMUL R204, R204, R38 ;  /* 0x00000026cccc7228 */ /* 0x000fd00000000000 */
[----:B------:R-:W-:Y:S02]  /*0f60*/  DMUL R212, R204, R212 ;  /* 0x000000d4ccd47228 */ /* 0x000fe40000000000 */
[----:B------:R-:W3:Y:S01]  /*0f70*/  LDG.E.64.CONSTANT R204, desc[UR6][R118.64] ;  /* 0x0000000676cc7981 */ /* 0x000ee2000c1e9b00 */
[----:B------:R-:W-:-:S05]  /*0f80*/  DMUL R220, R220, R136 ;  /* 0x00000088dcdc7228 */ /* 0x000fca0000000000 */
[----:B------:R-:W-:-:S03]  /*0f90*/  DMUL R212, R212, R162 ;  /* 0x000000a2d4d47228 */ /* 0x000fc60000000000 */
[----:B------:R-:W-:Y:S02]  /*0fa0*/  DMUL R210, R220, R210 ;  /* 0x000000d2dcd27228 */ /* 0x000fe40000000000 */
[----:B------:R-:W-:Y:S01]  /*0fb0*/  DMUL R214, R214, R136 ;  /* 0x00000088d6d67228 */ /* 0x000fe20000000000 */
[----:B------:R-:W3:Y:S05]  /*0fc0*/  LDG.E.64.CONSTANT R220, desc[UR6][R146.64+-0x169010] ;  /* 0xe96ff00692dc7981 */ /* 0x000eea000c1e9b00 */
[----:B------:R-:W-:Y:S02]  /*0fd0*/  DFMA R212, R210, R162, R212 ;  /* 0x000000a2d2d4722b */ /* 0x000fe400000000d4 */
[----:B------:R-:W-:-:S02]  /*0fe0*/  DADD R210, -R98, R100 ;  /* 0x0000000062d27229 */ /* 0x000fc40000000164 */
[----:B------:R-:W-:Y:S02]  /*0ff0*/  DMUL R108, R214, R108 ;  /* 0x0000006cd66c7228 */ /* 0x000fe40000000000 */
[----:B------:R-:W-:-:S04]  /*1000*/  DADD R214, -R70, R96 ;  /* 0x0000000046d67229 */ /* 0x000fc80000000160 */
[----:B------:R-:W-:-:S08]  /*1010*/  DMUL R210, R210, UR8 ;  /* 0x00000008d2d27c28 */ /* 0x000fd00008000000 */
[----:B------:R-:W-:Y:S02]  /*1020*/  DFMA R210, R214, UR10, R210 ;  /* 0x0000000ad6d27c2b */ /* 0x000fe400080000d2 */
[----:B------:R-:W-:-:S08]  /*1030*/  DMUL R214, R120, R46 ;  /* 0x0000002e78d67228 */ /* 0x000fd00000000000 */
[----:B------:R-:W-:Y:S02]  /*1040*/  DMUL R214, R38, R214 ;  /* 0x000000d626d67228 */ /* 0x000fe40000000000 */
[----:B------:R-:W-:Y:S02]  /*1050*/  DFMA R108, R22, R108, R212 ;  /* 0x0000006c166c722b */ /* 0x000fe400000000d4 */
[----:B------:R-:W-:-:S04]  /*1060*/  DMUL R206, R206, UR8 ;  /* 0x00000008cece7c28 */ /* 0x000fc80008000000 */
[----:B------:R-:W-:Y:S02]  /*1070*/  DMUL R210, R214, R210 ;  /* 0x000000d2d6d27228 */ /* 0x000fe40000000000 */
[----:B------:R-:W-:Y:S01]  /*1080*/  DMUL R216, R216, R136 ;  /* 0x00000088d8d87228 */ /* 0x000fe20000000000 */
[----:B------:R-:W3:Y:S01]  /*1090*/  LDG.E.64.CONSTANT R214, desc[UR6][R152.64+0x169990] ;  /* 0x1699900698d67981 */ /* 0x000ee2000c1e9b00 */
[----:B------:R-:W-:Y:S02]  /*10a0*/  DFMA R206, R208, UR10, R206 ;  /* 0x0000000ad0ce7c2b */ /* 0x000fe400080000ce */
[----:B------:R-:W-:Y:S02]  /*10b0*/  DADD R208, R170, -R184 ;  /* 0x00000000aad07229 */ /* 0x000fe400000008b8 */
[----:B------:R-:W-:-:S06]  /*10c0*/  DFMA R108, R22, R210, R108 ;  /* 0x000000d2166c722b */ /* 0x000fcc000000006c */
[----:B------:R-:W-:Y:S02]  /*10d0*/  DMUL R208, R208, UR8 ;  /* 0x00000008d0d07c28 */ /* 0x000fe40008000000 */
[----:B------:R-:W-:Y:S02]  /*10e0*/  DFMA R108, R216, R206, R108 ;  /* 0x000000ced86c722b */ /* 0x000fe4000000006c */
[----:B------:R-:W-:Y:S01]  /*10f0*/  DADD R206, R200, -R188 ;  /* 0x00000000c8ce7229 */ /* 0x000fe200000008bc */
[----:B------:R-:W3:Y:S01]  /*1100*/  LDG.E.64.CONSTANT R216, desc[UR6][R152.64+0x168690] ;  /* 0x1686900698d87981 */ /* 0x000ee2000c1e9b00 */
[----:B------:R-:W-:-:S06]  /*1110*/  DMUL R210, R176, R18 ;  /* 0x00000012b0d27228 */ /* 0x000fcc0000000000 */
[----:B------:R-:W-:Y:S02]  /*1120*/  DFMA R206, R206, UR10, R208 ;  /* 0x0000000acece7c2b */ /* 0x000fe400080000d0 */
[----:B------:R-:W-:-:S06]  /*1130*/  DFMA R208, R32, 2, R50 ;  /* 0x4000000020d0782b */ /* 0x000fcc0000000032 */
[----:B------:R-:W-:Y:S02]  /*1140*/  DMUL R206, R210, R206 ;  /* 0x000000ced2ce7228 */ /* 0x000fe40000000000 */
[----:B------:R-:W-:Y:S02]  /*1150*/  DMUL R210, R208, R40 ;  /* 0x00000028d0d27228 */ /* 0x000fe40000000000 */
[----:B------:R-:W-:Y:S02]  /*1160*/  DMUL R212, R50, R48 ;  /* 0x0000003032d47228 */ /* 0x000fe40000000000 */
[----:B----4-:R-:W-:-:S08]  /*1170*/  DADD R176, -R60, R62 ;  /* 0x000000003cb07229 */ /* 0x010fd0000000013e */
[----:B------:R-:W-:Y:S02]  /*1180*/  DMUL R176, R176, UR8 ;  /* 0x00000008b0b07c28 */ /* 0x000fe40008000000 */
[----:B--2---:R-:W-:-:S08]  /*1190*/  DADD R208, -R56, R58 ;  /* 0x0000000038d07229 */ /* 0x004fd0000000013a */
[----:B------:R-:W-:Y:S02]  /*11a0*/  DFMA R208, R208, UR10, R176 ;  /* 0x0000000ad0d07c2b */ /* 0x000fe400080000b0 */
[----:B------:R-:W-:Y:S02]  /*11b0*/  DMUL R176, R210, R36 ;  /* 0x00000024d2b07228 */ /* 0x000fe40000000000 */
[----:B------:R-:W-:-:S06]  /*11c0*/  DADD R210, R140, -R198 ;  /* 0x000000008cd27229 */ /* 0x000fcc00000008c6 */
[----:B------:R-:W-:Y:S02]  /*11d0*/  DMUL R208, R176, R208 ;  /* 0x000000d0b0d07228 */ /* 0x000fe40000000000 */
[----:B------:R-:W-:Y:S02]  /*11e0*/  DMUL R176, R138, R20 ;  /* 0x000000148ab07228 */ /* 0x000fe40000000000 */
[----:B------:R-:W-:Y:S02]  /*11f0*/  DMUL R138, R210, UR8 ;  /* 0x00000008d28a7c28 */ /* 0x000fe40008000000 */
[----:B------:R-:W-:Y:S02]  /*1200*/  DADD R210, -R56, R188 ;  /* 0x0000000038d27229 */ /* 0x000fe400000001bc */
[----:B------:R-:W-:-:S08]  /*1210*/  DADD R188, R178, -R112 ;  /* 0x00000000b2bc7229 */ /* 0x000fd00000000870 */
[----:B------:R-:W-:Y:S02]  /*1220*/  DFMA R138, R188, UR10, R138 ;  /* 0x0000000abc8a7c2b */ /* 0x000fe4000800008a */
[----:B------:R-:W-:Y:S02]  /*1230*/  DMUL R188, R176, R18 ;  /* 0x00000012b0bc7228 */ /* 0x000fe40000000000 */
[----:B------:R-:W-:Y:S02]  /*1240*/  DMUL R176, R210, UR8 ;  /* 0x00000008d2b07c28 */ /* 0x000fe40008000000 */
[----:B------:R-:W-:-:S04]  /*1250*/  DADD R210, -R58, R200 ;  /* 0x000000003ad27229 */ /* 0x000fc800000001c8 */
[----:B------:R-:W-:Y:S02]  /*1260*/  DMUL R200, R188, R138 ;  /* 0x0000008abcc87228 */ /* 0x000fe40000000000 */
[----:B------:R-:W-:Y:S01]  /*1270*/  DFMA R176, R202, UR10, R176 ;  /* 0x0000000acab07c2b */ /* 0x000fe200080000b0 */
[----:B------:R-:W2:Y:S01]  /*1280*/  LDG.E.64.CONSTANT R138, desc[UR6][R164.64+-0x10] ;  /* 0xfffff006a48a7981 */ /* 0x000ea2000c1e9b00 */
[----:B------:R-:W-:Y:S02]  /*1290*/  DADD R188, -R60, R184 ;  /* 0x000000003cbc7229 */ /* 0x000fe400000001b8 */
[----:B------:R-:W-:Y:S01]  /*12a0*/  DMUL R202, R162, R208 ;  /* 0x000000d0a2ca7228 */ /* 0x000fe20000000000 */
[----:B------:R-:W2:Y:S01]  /*12b0*/  LDG.E.64.CONSTANT R184, desc[UR6][R168.64+-0x10] ;  /* 0xfffff006a8b87981 */ /* 0x000ea2000c1e9b00 */
[----:B------:R-:W-:-:S04]  /*12c0*/  DADD R170, -R62, R170 ;  /* 0x000000003eaa7229 */ /* 0x000fc800000001aa */
[----:B------:R-:W-:Y:S02]  /*12d0*/  DMUL R208, R188, UR8 ;  /* 0x00000008bcd07c28 */ /* 0x000fe40008000000 */
[----:B------:R-:W-:Y:S01]  /*12e0*/  DFMA R202, R162, R206, R202 ;  /* 0x000000cea2ca722b */ /* 0x000fe200000000ca */
[----:B------:R-:W4:Y:S01]  /*12f0*/  LDG.E.64.CONSTANT R188, desc[UR6][R172.64+-0x169008] ;  /* 0xe96ff806acbc7981 */ /* 0x000f22000c1e9b00 */
[----:B---3--:R-:W-:Y:S02]  /*1300*/  DADD R206, -R92, R94 ;  /* 0x000000005cce7229 */ /* 0x008fe4000000015e */
[----:B------:R-:W-:Y:S01]  /*1310*/  DMUL R170, R170, UR8 ;  /* 0x00000008aaaa7c28 */ /* 0x000fe20008000000 */
[----:B------:R-:W3:Y:S01]  /*1320*/  LDG.E.64.CONSTANT R168, desc[UR6][R168.64+0x8] ;  /* 0x00000806a8a87981 */ /* 0x000ee2000c1e9b00 */
[----:B------:R-:W-:Y:S02]  /*1330*/  DFMA R236, R236, UR10, R208 ;  /* 0x0000000aecec7c2b */ /* 0x000fe400080000d0 */
[----:B------:R-:W-:-:S02]  /*1340*/  DADD R208, -R88, R90 ;  /* 0x0000000058d07229 */ /* 0x000fc4000000015a */
[----:B------:R-:W-:Y:S02]  /*1350*/  DMUL R206, R206, UR8 ;  /* 0x00000008cece7c28 */ /* 0x000fe40008000000 */
[----:B------:R-:W-:Y:S02]  /*1360*/  DFMA R54, R54, UR10, R170 ;  /* 0x0000000a36367c2b */ /* 0x000fe400080000aa */
[----:B------:R-:W-:Y:S02]  /*1370*/  DADD R178, -R90, R178 ;  /* 0x000000005ab27229 */ /* 0x000fe400000001b2 */
[----:B------:R-:W-:Y:S01]  /*1380*/  DFMA R170, R22, R200, R202 ;  /* 0x000000c816aa722b */ /* 0x000fe200000000ca */
[----:B------:R-:W3:Y:S01]  /*1390*/  LDG.E.64.CONSTANT R202, desc[UR6][R174.64+-0x169008] ;  /* 0xe96ff806aeca7981 */ /* 0x000ee2000c1e9b00 */
[----:B------:R-:W-:Y:S02]  /*13a0*/  DMUL R210, R210, UR8 ;  /* 0x00000008d2d27c28 */ /* 0x000fe40008000000 */
[----:B------:R-:W-:-:S02]  /*13b0*/  DADD R112, -R88, R112 ;  /* 0x0000000058707229 */ /* 0x000fc40000000170 */
[----:B------:R-:W-:Y:S02]  /*13c0*/  DADD R200, R106, -R104 ;  /* 0x000000006ac87229 */ /* 0x000fe40000000868 */
[----:B------:R-:W-:Y:S02]  /*13d0*/  DFMA R206, R208, UR10, R206 ;  /* 0x0000000ad0ce7c2b */ /* 0x000fe400080000ce */
[----:B------:R-:W-:Y:S02]  /*13e0*/  DMUL R208, R178, UR8 ;  /* 0x00000008b2d07c28 */ /* 0x000fe40008000000 */
[----:B------:R-:W-:Y:S02]  /*13f0*/  DMUL R178, R212, R36 ;  /* 0x00000024d4b27228 */ /* 0x000fe40000000000 */
[----:B------:R-:W-:Y:S01]  /*1400*/  DFMA R186, R186, UR10, R210 ;  /* 0x0000000ababa7c2b */ /* 0x000fe200080000d2 */
[----:B------:R-:W3:Y:S01]  /*1410*/  LDG.E.64.CONSTANT R212, desc[UR6][R242.64+0x168690] ;  /* 0x16869006f2d47981 */ /* 0x000ee2000c1e9b00 */
[----:B------:R-:W-:-:S02]  /*1420*/  DMUL R210, R112, UR8 ;  /* 0x0000000870d27c28 */ /* 0x000fc40008000000 */
[----:B------:R-:W-:Y:S02]  /*1430*/  DMUL R200, R200, UR8 ;  /* 0x00000008c8c87c28 */ /* 0x000fe40008000000 */
[----:B------:R-:W-:Y:S02]  /*1440*/  DADD R112, R150, -R116 ;  /* 0x0000000096707229 */ /* 0x000fe40000000874 */
[----:B------:R-:W-:Y:S02]  /*1450*/  DMUL R178, R178, R206 ;  /* 0x000000ceb2b27228 */ /* 0x000fe40000000000 */
[----:B------:R-:W-:Y:S02]  /*1460*/  DADD R198, -R92, R198 ;  /* 0x000000005cc67229 */ /* 0x000fe400000001c6 */
[----:B------:R-:W-:Y:S02]  /*1470*/  DFMA R134, R134, UR10, R208 ;  /* 0x0000000a86867c2b */ /* 0x000fe400080000d0 */
[----:B------:R-:W-:-:S02]  /*1480*/  DFMA R112, R112, UR10, R200 ;  /* 0x0000000a70707c2b */ /* 0x000fc400080000c8 */
[----:B------:R-:W-:Y:S02]  /*1490*/  DADD R200, -R94, R140 ;  /* 0x000000005ec87229 */ /* 0x000fe4000000018c */
[----:B------:R-:W-:Y:S01]  /*14a0*/  DFMA R170, R22, R178, R170 ;  /* 0x000000b216aa722b */ /* 0x000fe200000000aa */
[----:B------:R-:W3:Y:S01]  /*14b0*/  LDG.E.64.CONSTANT R140, desc[UR6][R164.64+0x8] ;  /* 0x00000806a48c7981 */ /* 0x000ee2000c1e9b00 */
[----:B------:R-:W-:Y:S02]  /*14c0*/  DMUL R208, R132, R18 ;  /* 0x0000001284d07228 */ /* 0x000fe40000000000 */
[----:B------:R-:W-:Y:S01]  /*14d0*/  DMUL R198, R198, UR8 ;  /* 0x00000008c6c67c28 */ /* 0x000fe20008000000 */
[----:B------:R-:W3:Y:S01]  /*14e0*/  LDG.E.64.CONSTANT R178, desc[UR6][R172.64+-0x168ff0] ;  /* 0xe9701006acb27981 */ /* 0x000ee2000c1e9b00 */
[----:B------:R-:W-:-:S03]  /*14f0*/  DADD R206, -R72, R116 ;  /* 0x0000000048ce7229 */ /* 0x000fc60000000174 */
[----:B------:R-:W3:Y:S01]  /*1500*/  LDG.E.64.CONSTANT R116, desc[UR6][R180.64+-0x169008] ;  /* 0xe96ff806b4747981 */ /* 0x000ee2000c1e9b00 */
[----:B------:R-:W-:Y:S02]  /*1510*/  DMUL R200, R200, UR8 ;  /* 0x00000008c8c87c28 */ /* 0x000fe40008000000 */
[----:B------:R-:W-:Y:S02]  /*1520*/  DADD R132, -R74, R150 ;  /* 0x000000004a847229 */ /* 0x000fe40000000196 */
[----:B------:R-:W-:Y:S02]  /*1530*/  DADD R150, -R76, R104 ;  /* 0x000000004c967229 */ /* 0x000fe40000000168 */
[----:B------:R-:W-:Y:S02]  /*1540*/  DFMA R112, R208, R112, R170 ;  /* 0x00000070d070722b */ /* 0x000fe400000000aa */
[----:B------:R-:W-:Y:S01]  /*1550*/  DADD R170, -R82, R84 ;  /* 0x0000000052aa7229 */ /* 0x000fe20000000154 */
[----:B------:R-:W3:Y:S01]  /*1560*/  LDG.E.64.CONSTANT R180, desc[UR6][R180.64+-0x168ff0] ;  /* 0xe9701006b4b47981 */ /* 0x000ee2000c1e9b00 */
[----:B------:R-:W-:-:S02]  /*1570*/  DFMA R130, R130, UR10, R198 ;  /* 0x0000000a82827c2b */ /* 0x000fc400080000c6 */
[----:B------:R-:W-:Y:S01]  /*1580*/  DMUL R206, R206, UR8 ;  /* 0x00000008cece7c28 */ /* 0x000fe20008000000 */
[----:B------:R-:W3:Y:S01]  /*1590*/  LDG.E.64.CONSTANT R198, desc[UR6][R118.64+-0x20] ;  /* 0xffffe00676c67981 */ /* 0x000ee2000c1e9b00 */
[----:B------:R-:W-:Y:S02]  /*15a0*/  DFMA R228, R228, UR10, R200 ;  /* 0x0000000ae4e47c2b */ /* 0x000fe400080000c8 */
[----:B------:R-:W-:Y:S02]  /*15b0*/  DMUL R200, R150, UR8 ;  /* 0x0000000896c87c28 */ /* 0x000fe40008000000 */
[----:B------:R-:W-:Y:S02]  /*15c0*/  DADD R150, -R102, R80 ;  /* 0x0000000066967229 */ /* 0x000fe40000000150 */
[----:B------:R-:W-:Y:S02]  /*15d0*/  DMUL R170, R170, UR8 ;  /* 0x00000008aaaa7c28 */ /* 0x000fe40008000000 */
[----:B------:R-:W-:-:S02]  /*15e0*/  DFMA R104, R110, UR10, R206 ;  /* 0x0000000a6e687c2b */ /* 0x000fc400080000ce */
[----:B------:R-:W-:Y:S01]  /*15f0*/  DMUL R206, R132, UR8 ;  /* 0x0000000884ce7c28 */ /* 0x000fe20008000000 */
[----:B------:R-:W3:Y:S01]  /*1600*/  LDG.E.64.CONSTANT R132, desc[UR6][R174.64+-0x168ff0] ;  /* 0xe9701006ae847981 */ /* 0x000ee2000c1e9b00 */
[----:B------:R-:W-:Y:S02]  /*1610*/  DADD R110, -R76, R78 ;  /* 0x000000004c6e7229 */ /* 0x000fe4000000014e */
[----:B------:R-:W-:Y:S02]  /*1620*/  DFMA R150, R150, UR10, R170 ;  /* 0x0000000a96967c2b */ /* 0x000fe400080000aa */
[----:B------:R-:W-:Y:S02]  /*1630*/  DMUL R170, R120, R44 ;  /* 0x0000002c78aa7228 */ /* 0x000fe40000000000 */
[----:B------:R-:W-:Y:S02]  /*1640*/  DFMA R154, R154, UR10, R206 ;  /* 0x0000000a9a9a7c2b */ /* 0x000fe400080000ce */
[----:B------:R-:W-:-:S02]  /*1650*/  DADD R206, -R72, R74 ;  /* 0x0000000048ce7229 */ /* 0x000fc4000000014a */
[----:B------:R-:W-:Y:S02]  /*1660*/  DMUL R110, R110, UR8 ;  /* 0x000000086e6e7c28 */ /* 0x000fe40008000000 */
[----:B------:R-:W-:Y:S02]  /*1670*/  DMUL R170, R38, R170 ;  /* 0x000000aa26aa7228 */ /* 0x000fe40000000000 */
[----:B------:R-:W-:Y:S02]  /*1680*/  DMUL R208, R50, R52 ;  /* 0x0000003432d07228 */ /* 0x000fe40000000000 */
[----:B------:R-:W-:Y:S02]  /*1690*/  DFMA R224, R224, UR10, R200 ;  /* 0x0000000ae0e07c2b */ /* 0x000fe400080000c8 */
[----:B------:R-:W-:Y:S02]  /*16a0*/  DFMA R206, R206, UR10, R110 ;  /* 0x0000000acece7c2b */ /* 0x000fe4000800006e */
[----:B------:R-:W-:-:S02]  /*16b0*/  DFMA R110, R142, 2, R158 ;  /* 0x400000008e6e782b */ /* 0x000fc4000000009e */
[----:B------:R-:W-:Y:S02]  /*16c0*/  DFMA R108, R170, R150, R108 ;  /* 0x00000096aa6c722b */ /* 0x000fe4000000006c */
[----:B------:R-:W-:Y:S01]  /*16d0*/  DMUL R208, R208, R36 ;  /* 0x00000024d0d07228 */ /* 0x000fe20000000000 */
[----:B------:R-:W3:Y:S01]  /*16e0*/  LDG.E.64.CONSTANT R150, desc[UR6][R146.64+-0x169008] ;  /* 0xe96ff80692967981 */ /* 0x000ee2000c1e9b00 */
[----:B------:R-:W-:-:S03]  /*16f0*/  DADD R200, -R78, R106 ;  /* 0x000000004ec87229 */ /* 0x000fc6000000016a */
[----:B------:R-:W3:Y:S01]  /*1700*/  LDG.E.64.CONSTANT R170, desc[UR6][R146.64+-0x168ff0] ;  /* 0xe970100692aa7981 */ /* 0x000ee2000c1e9b00 */
[----:B------:R-:W-:Y:S02]  /*1710*/  DMUL R106, R110, R182 ;  /* 0x000000b66e6a7228 */ /* 0x000fe40000000000 */
[----:B------:R-:W-:Y:S02]  /*1720*/  DFMA R112, R208, R206, R112 ;  /* 0x000000ced070722b */ /* 0x000fe40000000070 */
[----:B------:R-:W-:Y:S01]  /*1730*/  DMUL R110, R200, UR8 ;  /* 0x00000008c86e7c28 */ /* 0x000fe20008000000 */
[----:B------:R-:W3:Y:S01]  /*1740*/  LDG.E.64.CONSTANT R208, desc[UR6][R242.64+0x167d10] ;  /* 0x167d1006f2d07981 */ /* 0x000ee2000c1e9b00 */
[----:B------:R-:W-:-:S03]  /*1750*/  DFMA R190, R190, UR10, R210 ;  /* 0x0000000abebe7c2b */ /* 0x000fc600080000d2 */
[----:B------:R-:W3:Y:S01]  /*1760*/  LDG.E.64.CONSTANT R210, desc[UR6][R242.64+0x169990] ;  /* 0x16999006f2d27981 */ /* 0x000ee2000c1e9b00 */
[----:B------:R-:W-:Y:S02]  /*1770*/  DMUL R106, R106, R234 ;  /* 0x000000ea6a6a7228 */ /* 0x000fe40000000000 */
[----:B------:R-:W-:Y:S01]  /*1780*/  DMUL R200, R112, UR8 ;  /* 0x0000000870c87c28 */ /* 0x000fe20008000000 */
[----:B------:R-:W3:Y:S01]  /*1790*/  LDG.E.64.CONSTANT R206, desc[UR6][R242.64+0x16a310] ;  /* 0x16a31006f2ce7981 */ /* 0x000ee2000c1e9b00 */
[----:B------:R-:W-:Y:S02]  /*17a0*/  DFMA R86, R86, UR10, R110 ;  /* 0x0000000a56567c2b */ /* 0x000fe4000800006e */
[----:B------:R-:W-:Y:S01]  /*17b0*/  DFMA R226, R222, 2, R238 ;  /* 0x40000000dee2782b */ /* 0x000fe200000000ee */
[----:B------:R-:W3:Y:S04]  /*17c0*/  LDG.E.64.CONSTANT R112, desc[UR6][R152.64+0x168670] ;  /* 0x1686700698707981 */ /* 0x000ee8000c1e9b00 */
[----:B------:R-:W3:Y:S01]  /*17d0*/  LDG.E.64.CONSTANT R110, desc[UR6][R152.64+0x169970] ;  /* 0x16997006986e7981 */ /* 0x000ee2000c1e9b00 */
[----:B------:R-:W-:-:S02]  /*17e0*/  DFMA R200, R108, UR10, R200 ;  /* 0x0000000a6cc87c2b */ /* 0x000fc400080000c8 */
[----:B------:R-:W-:Y:S01]  /*17f0*/  DMUL R54, R54, R106 ;  /* 0x0000006a36367228 */ /* 0x000fe20000000000 */
[----:B------:R-:W3:Y:S01]  /*1800*/  LDG.E.64.CONSTANT R108, desc[UR6][R152.64+0x167cf0] ;  /* 0x167cf006986c7981 */ /* 0x000ee2000c1e9b00 */
[----:B------:R-:W-:Y:S02]  /*1810*/  DMUL R226, R226, R196 ;  /* 0x000000c4e2e27228 */ /* 0x000fe40000000000 */
[----:B------:R-:W-:Y:S01]  /*1820*/  DMUL R192, R222, R192 ;  /* 0x000000c0dec07228 */ /* 0x000fe20000000000 */
[----:B------:R-:W3:Y:S01]  /*1830*/  LDG.E.64.CONSTANT R106, desc[UR6][R152.64+0x16a2f0] ;  /* 0x16a2f006986a7981 */ /* 0x000ee2000c1e9b00 */
[----:B------:R-:W-:-:S04]  /*1840*/  DMUL R218, R142, R218 ;  /* 0x000000da8eda7228 */ /* 0x000fc80000000000 */
[----:B------:R-:W-:Y:S02]  /*1850*/  DMUL R226, R226, R194 ;  /* 0x000000c2e2e27228 */ /* 0x000fe40000000000 */
[----:B------:R-:W-:Y:S02]  /*1860*/  DMUL R192, R194, R192 ;  /* 0x000000c0c2c07228 */ /* 0x000fe40000000000 */
[----:B------:R-:W-:-:S04]  /*1870*/  DMUL R218, R234, R218 ;  /* 0x000000daeada7228 */ /* 0x000fc80000000000 */
[----:B------:R-:W-:Y:S02]  /*1880*/  DMUL R226, R176, R226 ;  /* 0x000000e2b0e27228 */ /* 0x000fe40000000000 */
[----:B------:R-:W-:Y:S01]  /*1890*/  DMUL R192, R104, R192 ;  /* 0x000000c068c07228 */ /* 0x000fe20000000000 */
[----:B------:R-:W3:Y:S01]  /*18a0*/  LDG.E.64.CONSTANT R176, desc[UR6][R242.64+0x16a2f0] ;  /* 0x16a2f006f2b07981 */ /* 0x000ee2000c1e9b00 */
[----:B------:R-:W-:Y:S02]  /*18b0*/  DMUL R218, R86, R218 ;  /* 0x000000da56da7228 */ /* 0x000fe40000000000 */
[----:B------:R-:W-:Y:S01]  /*18c0*/  DMUL R204, R54, R204 ;  /* 0x000000cc36cc7228 */ /* 0x000fe20000000000 */
[----:B------:R-:W3:Y:S01]  /*18d0*/  LDG.E.64.CONSTANT R86, desc[UR6][R242.64+0x168670] ;  /* 0x16867006f2567981 */ /* 0x000ee2000c1e9b00 */
[----:B------:R-:W-:Y:S02]  /*18e0*/  DMUL R226, R162, R226 ;  /* 0x000000e2a2e27228 */ /* 0x000fe40000000000 */
[C---:B------:R-:W-:Y:S01]  /*18f0*/  DMUL R192, R22.reuse, R192 ;  /* 0x000000c016c07228 */ /* 0x040fe20000000000 */
[----:B------:R-:W3:Y:S01]  /*1900*/  LDG.E.64.CONSTANT R104, desc[UR6][R242.64+0x169970] ;  /* 0x16997006f2687981 */ /* 0x000ee2000c1e9b00 */
[----:B------:R-:W-:-:S03]  /*1910*/  DMUL R218, R22, R218 ;  /* 0x000000da16da7228 */ /* 0x000fc60000000000 */
[----:B------:R-:W3:Y:S03]  /*1920*/  LDG.E.64.CONSTANT R54, desc[UR6][R242.64+0x167cf0] ;  /* 0x167cf006f2367981 */ /* 0x000ee6000c1e9b00 */
[C---:B------:R-:W-:Y:S02]  /*1930*/  DFMA R192, R22.reuse, R226, R192 ;  /* 0x000000e216c0722b */ /* 0x040fe400000000c0 */
[----:B------:R-:W-:Y:S01]  /*1940*/  DFMA R218, R22, R204, R218 ;  /* 0x000000cc16da722b */ /* 0x000fe200000000da */
[----:B------:R-:W3:Y:S04]  /*1950*/  LDG.E.64.CONSTANT R226, desc[UR6][R152.64+0x169988] ;  /* 0x1699880698e27981 */ /* 0x000ee8000c1e9b00 */
[----:B------:R-:W3:Y:S01]  /*1960*/  LDG.E.64.CONSTANT R204, desc[UR6][R152.64+0x168688] ;  /* 0x1686880698cc7981 */ /* 0x000ee2000c1e9b00 */
[----:B------:R-:W-:-:S02]  /*1970*/  DMUL R196, R238, R196 ;  /* 0x000000c4eec47228 */ /* 0x000fc40000000000 */
[----:B------:R-:W-:Y:S01]  /*1980*/  DMUL R240, R142, R240 ;  /* 0x000000f08ef07228 */ /* 0x000fe20000000000 */
[----:B------:R-:W3:Y:S04]  /*1990*/  LDG.E.64.CONSTANT R238, desc[UR6][R152.64+0x16a308] ;  /* 0x16a3080698ee7981 */ /* 0x000ee8000c1e9b00 */
[----:B------:R-:W3:Y:S03]  /*19a0*/  LDG.E.64.CONSTANT R142, desc[UR6][R152.64+0x167d08] ;  /* 0x167d0806988e7981 */ /* 0x000ee6000c1e9b00 */
[----:B------:R-:W-:-:S08]  /*19b0*/  DMUL R240, R234, R240 ;  /* 0x000000f0eaf07228 */ /* 0x000fd00000000000 */
[----:B------:R-:W-:Y:S02]  /*19c0*/  DFMA R218, R228, R240, R218 ;  /* 0x000000f0e4da722b */ /* 0x000fe400000000da */
[----:B------:R-:W-:-:S08]  /*19d0*/  DMUL R156, R136, R156 ;  /* 0x0000009c889c7228 */ /* 0x000fd00000000000 */
[----:B------:R-:W-:Y:S02]  /*19e0*/  DMUL R136, R156, R136 ;  /* 0x000000889c887228 */ /* 0x000fe40000000000 */
[----:B------:R-:W-:-:S08]  /*19f0*/  DADD R156, -R144, R160 ;  /* 0x00000000909c7229 */ /* 0x000fd000000001a0 */
[----:B------:R-:W-:Y:S02]  /*1a00*/  DMUL R156, R156, UR8 ;  /* 0x000000089c9c7c28 */ /* 0x000fe40008000000 */
[----:B------:R-:W-:Y:S02]  /*1a10*/  DMUL R220, R222, R220 ;  /* 0x000000dcdedc7228 */ /* 0x000fe40000000000 */
[----:B------:R-:W-:Y:S01]  /*1a20*/  DMUL R182, R158, R182 ;  /* 0x000000b69eb67228 */ /* 0x000fe20000000000 */
[----:B------:R-:W3:Y:S04]  /*1a30*/  LDG.E.64.CONSTANT R222, desc[UR6][R242.64+0x169988] ;  /* 0x16998806f2de7981 */ /* 0x000ee8000c1e9b00 */
[----:B------:R-:W3:Y:S01]  /*1a40*/  LDG.E.64.CONSTANT R158, desc[UR6][R152.64+0x167cf8] ;  /* 0x167cf806989e7981 */ /* 0x000ee2000c1e9b00 */
[----:B--2---:R-:W-:-:S08]  /*1a50*/  DFMA R228, R138, 2, R184 ;  /* 0x400000008ae4782b */ /* 0x004fd000000000b8 */
[----:B----4-:R-:W-:-:S08]  /*1a60*/  DMUL R228, R228, R188 ;  /* 0x000000bce4e47228 */ /* 0x010fd00000000000 */
[----:B---3--:R-:W-:-:S08]  /*1a70*/  DMUL R228, R228, R202 ;  /* 0x000000cae4e47228 */ /* 0x008fd00000000000 */
[----:B------:R-:W-:Y:S02]  /*1a80*/  DMUL R228, R236, R228 ;  /* 0x000000e4ece47228 */ /* 0x000fe40000000000 */
[----:B------:R-:W-:-:S08]  /*1a90*/  DADD R236, -R14, R10 ;  /* 0x000000000eec7229 */ /* 0x000fd0000000010a */
[----:B------:R-:W-:Y:S02]  /*1aa0*/  DFMA R156, R236, UR10, R156 ;  /* 0x0000000aec9c7c2b */ /* 0x000fe4000800009c */
[----:B------:R-:W2:Y:S06]  /*1ab0*/  LDG.E.64.CONSTANT R236, desc[UR6][R152.64+0x16a2f8] ;  /* 0x16a2f80698ec7981 */ /* 0x000eac000c1e9b00 */
[----:B------:R-:W-:Y:S02]  /*1ac0*/  DMUL R136, R136, R156 ;  /* 0x0000009c88887228 */ /* 0x000fe40000000000 */
[----:B------:R-:W-:-:S02]  /*1ad0*/  DMUL R156, R138, R116 ;  /* 0x000000748a9c7228 */ /* 0x000fc40000000000 */
[----:B------:R-:W-:-:S08]  /*1ae0*/  DFMA R116, R140, 2, R168 ;  /* 0x400000008c74782b */ /* 0x000fd000000000a8 */
[----:B------:R-:W-:Y:S02]  /*1af0*/  DMUL R116, R116, R178 ;  /* 0x000000b274747228 */ /* 0x000fe40000000000 */
[----:B------:R-:W-:-:S08]  /*1b00*/  DMUL R198, R228, R198 ;  /* 0x000000c6e4c67228 */ /* 0x000fd00000000000 */
[----:B------:R-:W-:Y:S02]  /*1b10*/  DFMA R218, R22, R198, R218 ;  /* 0x000000c616da722b */ /* 0x000fe400000000da */
[----:B------:R-:W-:Y:S02]  /*1b20*/  DMUL R198, R116, R132 ;  /* 0x0000008474c67228 */ /* 0x000fe40000000000 */
[----:B------:R-:W-:Y:S02]  /*1b30*/  DMUL R116, R194, R220 ;  /* 0x000000dcc2747228 */ /* 0x000fe40000000000 */
[----:B------:R-:W-:Y:S01]  /*1b40*/  DMUL R180, R140, R180 ;  /* 0x000000b48cb47228 */ /* 0x000fe20000000000 */
[----:B------:R-:W3:Y:S03]  /*1b50*/  LDG.E.64.CONSTANT R220, desc[UR6][R242.64+0x16a308] ;  /* 0x16a30806f2dc7981 */ /* 0x000ee6000c1e9b00 */
[----:B------:R-:W-:-:S02]  /*1b60*/  DMUL R186, R186, R198 ;  /* 0x000000c6baba7228 */ /* 0x000fc40000000000 */
[----:B------:R-:W-:Y:S01]  /*1b70*/  DFMA R190, R190, R116, R192 ;  /* 0x00000074bebe722b */ /* 0x000fe200000000c0 */
[----:B------:R-:W4:Y:S01]  /*1b80*/  LDG.E.64.CONSTANT R198, desc[UR6][R174.64+-0x167d00] ;  /* 0xe9830006aec67981 */ /* 0x000f22000c1e9b00 */
[----:B------:R-:W-:Y:S02]  /*1b90*/  DMUL R180, R132, R180 ;  /* 0x000000b484b47228 */ /* 0x000fe40000000000 */
[----:B------:R-:W-:Y:S01]  /*1ba0*/  DMUL R178, R168, R178 ;  /* 0x000000b2a8b27228 */ /* 0x000fe20000000000 */
[----:B------:R-:W4:Y:S01]  /*1bb0*/  LDG.E.64.CONSTANT R192, desc[UR6][R146.64+-0x168680] ;  /* 0xe979800692c07981 */ /* 0x000f22000c1e9b00 */
[----:B------:R-:W-:Y:S02]  /*1bc0*/  DMUL R186, R162, R186 ;  /* 0x000000baa2ba7228 */ /* 0x000fe40000000000 */
[----:B------:R-:W-:Y:S01]  /*1bd0*/  DMUL R156, R202, R156 ;  /* 0x0000009cca9c7228 */ /* 0x000fe20000000000 */
[----:B------:R-:W3:Y:S01]  /*1be0*/  LDG.E.64.CONSTANT R168, desc[UR6][R242.64+0x167d08] ;  /* 0x167d0806f2a87981 */ /* 0x000ee2000c1e9b00 */
[----:B------:R-:W-:-:S04]  /*1bf0*/  DMUL R154, R154, R180 ;  /* 0x000000b49a9a7228 */ /* 0x000fc80000000000 */
[----:B------:R-:W-:Y:S02]  /*1c00*/  DFMA R190, R22, R186, R190 ;  /* 0x000000ba16be722b */ /* 0x000fe400000000be */
[----:B------:R-:W-:Y:S01]  /*1c10*/  DMUL R150, R138, R150 ;  /* 0x000000968a967228 */ /* 0x000fe20000000000 */
[----:B------:R-:W4:Y:S01]  /*1c20*/  LDG.E.64.CONSTANT R186, desc[UR6][R164.64+-0x1308] ;  /* 0xffecf806a4ba7981 */ /* 0x000f22000c1e9b00 */
[----:B------:R-:W-:Y:S02]  /*1c30*/  DADD R138, -R216, R214 ;  /* 0x00000000d88a7229 */ /* 0x000fe400000001d6 */
[----:B------:R-:W-:Y:S02]  /*1c40*/  DMUL R170, R140, R170 ;  /* 0x000000aa8caa7228 */ /* 0x000fe40000000000 */
[----:B------:R-:W-:Y:S01]  /*1c50*/  DFMA R154, R22, R154, R190 ;  /* 0x0000009a169a722b */ /* 0x000fe200000000be */
[----:B------:R-:W4:Y:S01]  /*1c60*/  LDG.E.64.CONSTANT R140, desc[UR6][R152.64+0x169978] ;  /* 0x16997806988c7981 */ /* 0x000f22000c1e9b00 */
[----:B------:R-:W-:-:S02]  /*1c70*/  DMUL R178, R178, R132 ;  /* 0x00000084b2b27228 */ /* 0x000fc40000000000 */
[----:B------:R-:W-:Y:S02]  /*1c80*/  DADD R180, -R232, R230 ;  /* 0x00000000e8b47229 */ /* 0x000fe400000001e6 */
[----:B------:R-:W-:Y:S02]  /*1c90*/  DMUL R170, R132, R170 ;  /* 0x000000aa84aa7228 */ /* 0x000fe40000000000 */
[----:B------:R-:W-:Y:S02]  /*1ca0*/  DMUL R138, R138, UR8 ;  /* 0x000000088a8a7c28 */ /* 0x000fe40008000000 */
[----:B------:R-:W-:Y:S02]  /*1cb0*/  DADD R132, -R212, R210 ;  /* 0x00000000d4847229 */ /* 0x000fe400000001d2 */
[----:B------:R-:W-:Y:S02]  /*1cc0*/  DMUL R224, R224, R156 ;  /* 0x0000009ce0e07228 */ /* 0x000fe40000000000 */
[----:B------:R-:W-:-:S02]  /*1cd0*/  DFMA R134, R134, R170, R154 ;  /* 0x000000aa8686722b */ /* 0x000fc4000000009a */
[----:B------:R-:W-:Y:S02]  /*1ce0*/  DFMA R180, R180, UR10, R138 ;  /* 0x0000000ab4b47c2b */ /* 0x000fe4000800008a */
[----:B------:R-:W-:Y:S02]  /*1cf0*/  DADD R154, -R208, R206 ;  /* 0x00000000d09a7229 */ /* 0x000fe400000001ce */
[----:B------:R-:W-:Y:S02]  /*1d00*/  DMUL R132, R132, UR8 ;  /* 0x0000000884847c28 */ /* 0x000fe40008000000 */
[----:B------:R-:W-:Y:S02]  /*1d10*/  DADD R138, -R112, R110 ;  /* 0x00000000708a7229 */ /* 0x000fe4000000016e */
[----:B------:R-:W-:Y:S02]  /*1d20*/  DFMA R218, R22, R224, R218 ;  /* 0x000000e016da722b */ /* 0x000fe400000000da */
[----:B------:R-:W-:Y:S01]  /*1d30*/  DMUL R188, R184, R188 ;  /* 0x000000bcb8bc7228 */ /* 0x000fe20000000000 */
[----:B------:R-:W4:Y:S01]  /*1d40*/  LDG.E.64.CONSTANT R224, desc[UR6][R242.64+0x168688] ;  /* 0x16868806f2e07981 */ /* 0x000f22000c1e9b00 */
[----:B------:R-:W-:-:S02]  /*1d50*/  DFMA R132, R154, UR10, R132 ;  /* 0x0000000a9a847c2b */ /* 0x000fc40008000084 */
[----:B------:R-:W-:Y:S01]  /*1d60*/  DMUL R138, R138, UR8 ;  /* 0x000000088a8a7c28 */ /* 0x000fe20008000000 */
[----:B------:R0:W4:Y:S01]  /*1d70*/  LDG.E.64.CONSTANT R184, desc[UR6][R152.64+0x168678] ;  /* 0x1686780698b87981 */ /* 0x000122000c1e9b00 */
[----:B------:R-:W-:Y:S02]  /*1d80*/  DMUL R180, R170, R180 ;  /* 0x000000b4aab47228 */ /* 0x000fe40000000000 */
[----:B------:R-:W-:Y:S01]  /*1d90*/  DMUL R228, R202, R150 ;  /* 0x00000096cae47228 */ /* 0x000fe20000000000 */
[----:B------:R-:W4:Y:S01]  /*1da0*/  LDG.E.64.CONSTANT R154, desc[UR6][R164.64+0x12f8] ;  /* 0x0012f806a49a7981 */ /* 0x000f22000c1e9b00 */
[----:B------:R-:W-:Y:S02]  /*1db0*/  DMUL R132, R178, R132 ;  /* 0x00000084b2847228 */ /* 0x000fe40000000000 */
[----:B------:R-:W-:Y:S01]  /*1dc0*/  DMUL R134, R134, UR10 ;  /* 0x0000000a86867c28 */ /* 0x000fe20008000000 */
[----:B------:R-:W4:Y:S01]  /*1dd0*/  LDG.E.64.CONSTANT R178, desc[UR6][R174.64+-0x168680] ;  /* 0xe9798006aeb27981 */ /* 0x000f22000c1e9b00 */
[----:B0-----:R-:W-:-:S02]  /*1de0*/  DADD R152, -R108, R106 ;  /* 0x000000006c987229 */ /* 0x001fc4000000016a */
[----:B------:R-:W-:Y:S01]  /*1df0*/  DMUL R180, R24, R180 ;  /* 0x000000b418b47228 */ /* 0x000fe20000000000 */
[----:B------:R0:W4:Y:S01]  /*1e00*/  LDG.E.64.CONSTANT R150, desc[UR6][R146.64+-0x167d00] ;  /* 0xe983000692967981 */ /* 0x000122000c1e9b00 */
[----:B------:R-:W-:Y:S02]  /*1e10*/  DMUL R156, R196, R194 ;  /* 0x000000c2c49c7228 */ /* 0x000fe40000000000 */
[----:B------:R-:W-:Y:S01]  /*1e20*/  DFMA R130, R130, R228, R218 ;  /* 0x000000e48282722b */ /* 0x000fe200000000da */
[----:B------:R-:W4:Y:S01]  /*1e30*/  LDG.E.64.CONSTANT R196, desc[UR6][R146.64+-0x16a300] ;  /* 0xe95d000692c47981 */ /* 0x000f22000c1e9b00 */
[----:B------:R-:W-:Y:S02]  /*1e40*/  DFMA R138, R152, UR10, R138 ;  /* 0x0000000a988a7c2b */ /* 0x000fe4000800008a */
[----:B------:R-:W-:Y:S01]  /*1e50*/  DADD R216, R216, -R112 ;  /* 0x00000000d8d87229 */ /* 0x000fe20000000870 */
[----:B------:R-:W4:Y:S01]  /*1e60*/  LDG.E.64.CONSTANT R152, desc[UR6][R242.64+0x168678] ;  /* 0x16867806f2987981 */ /* 0x000f22000c1e9b00 */
[----:B------:R-:W-:-:S03]  /*1e70*/  DMUL R234, R182, R234 ;  /* 0x000000eab6ea7228 */ /* 0x000fc60000000000 */
[----:B------:R-:W4:Y:S01]  /*1e80*/  LDG.E.64.CONSTANT R194, desc[UR6][R172.64+-0x16a300] ;  /* 0xe95d0006acc27981 */ /* 0x000f22000c1e9b00 */
[----:B------:R-:W-:Y:S02]  /*1e90*/  DMUL R138, R116, R138 ;  /* 0x0000008a748a7228 */ /* 0x000fe40000000000 */
[----:B------:R-:W-:Y:S01]  /*1ea0*/  DFMA R116, R162, R180, R132 ;  /* 0x000000b4a274722b */ /* 0x000fe20000000084 */
[----:B------:R-:W4:Y:S04]  /*1eb0*/  LDG.E.64.CONSTANT R182, desc[UR6][R174.64+-0x16a300] ;  /* 0xe95d0006aeb67981 */ /* 0x000f28000c1e9b00 */
[----:B------:R-:W4:Y:S01]  /*1ec0*/  LDG.E.64.CONSTANT R132, desc[UR6][R242.64+0x167cf8] ;  /* 0x167cf806f2847981 */ /* 0x000f22000c1e9b00 */
[----:B------:R-:W-:Y:S02]  /*1ed0*/  DFMA R130, R130, UR8, R134 ;  /* 0x0000000882827c2b */ /* 0x000fe40008000086 */
[----:B------:R-:W-:Y:S01]  /*1ee0*/  DADD R112, -R86, R104 ;  /* 0x0000000056707229 */ /* 0x000fe20000000168 */
[----:B------:R-:W4:Y:S01]  /*1ef0*/  LDG.E.64.CONSTANT R134, desc[UR6][R242.64+0x169978] ;  /* 0x16997806f2867981 */ /* 0x000f22000c1e9b00 */
[----:B------:R-:W-:-:S02]  /*1f00*/  DMUL R138, R22, R138 ;  /* 0x0000008a168a7228 */ /* 0x000fc40000000000 */
[----:B------:R-:W-:Y:S01]  /*1f10*/  DADD R232, R232, -R108 ;  /* 0x00000000e8e87229 */ /* 0x000fe2000000086c */
[----:B------:R-:W4:Y:S01]  /*1f20*/  LDG.E.64.CONSTANT R180, desc[UR6][R164.64+0x978] ;  /* 0x00097806a4b47981 */ /* 0x000f22000c1e9b00 */
[----:B------:R-:W-:Y:S02]  /*1f30*/  DADD R230, R230, -R106 ;  /* 0x00000000e6e67229 */ /* 0x000fe4000000086a */
[----:B------:R-:W-:Y:S01]  /*1f40*/  DMUL R202, R188, R202 ;  /* 0x000000cabcca7228 */ /* 0x000fe20000000000 */
[----:B------:R-:W4:Y:S01]  /*1f50*/  LDG.E.64.CONSTANT R218, desc[UR6][R242.64+0x16a2f8] ;  /* 0x16a2f806f2da7981 */ /* 0x000f22000c1e9b00 */
[----:B------:R-:W-:Y:S02]  /*1f60*/  DADD R108, -R54, R176 ;  /* 0x00000000366c7229 */ /* 0x000fe400000001b0 */
[----:B------:R-:W-:Y:S01]  /*1f70*/  DMUL R112, R112, UR8 ;  /* 0x0000000870707c28 */ /* 0x000fe20008000000 */
[----:B------:R-:W4:Y:S01]  /*1f80*/  LDG.E.64.CONSTANT R188, desc[UR6][R172.64+-0x168680] ;  /* 0xe9798006acbc7981 */ /* 0x000f22000c1e9b00 */
[----:B------:R-:W-:-:S02]  /*1f90*/  DFMA R106, R162, R138, R116 ;  /* 0x0000008aa26a722b */ /* 0x000fc40000000074 */
[----:B------:R-:W-:Y:S01]  /*1fa0*/  DADD R138, -R204, R226 ;  /* 0x00000000cc8a7229 */ /* 0x000fe200000001e2 */
[----:B------:R-:W0:Y:S01]  /*1fb0*/  LDG.E.64.CONSTANT R164, desc[UR6][R164.64+-0x988] ;  /* 0xfff67806a4a47981 */ /* 0x000e22000c1e9b00 */
[----:B------:R-:W-:Y:S02]  /*1fc0*/  DADD R210, R210, -R104 ;  /* 0x00000000d2d27229 */ /* 0x000fe40000000868 */
[----:B------:R-:W-:Y:S01]  /*1fd0*/  DADD R208, R208, -R54 ;  /* 0x00000000d0d07229 */ /* 0x000fe20000000836 */
[----:B------:R-:W0:Y:S01]  /*1fe0*/  LDG.E.64.CONSTANT R146, desc[UR6][R146.64+-0x169980] ;  /* 0xe966800692927981 */ /* 0x000e22000c1e9b00 */
[----:B------:R-:W-:Y:S02]  /*1ff0*/  DFMA R104, R108, UR10, R112 ;  /* 0x0000000a6c687c2b */ /* 0x000fe40008000070 */
[----:B------:R-:W-:Y:S01]  /*2000*/  DADD R54, -R142, R238 ;  /* 0x000000008e367229 */ /* 0x000fe200000001ee */
[----:B------:R-:W4:Y:S01]  /*2010*/  LDG.E.64.CONSTANT R108, desc[UR6][R242.64+0xb3500] ;  /* 0x0b350006f26c7981 */ /* 0x000f22000c1e9b00 */
[----:B------:R-:W-:-:S03]  /*2020*/  DMUL R138, R138, UR8 ;  /* 0x000000088a8a7c28 */ /* 0x000fc60008000000 */
[----:B------:R-:W4:Y:S01]  /*2030*/  LDG.E.64.CONSTANT R116, desc[UR6][R242.64+0xb3e80] ;  /* 0x0b3e8006f2747981 */ /* 0x000f22000c1e9b00 */
[----:B------:R-:W-:-:S03]  /*2040*/  DFMA R156, R156, R104, R106 ;  /* 0x000000689c9c722b */ /* 0x000fc6000000006a */
[----:B------:R-:W4:Y:S01]  /*2050*/  LDG.E.64.CONSTANT R104, desc[UR6][R242.64+0xb5b00] ;  /* 0x0b5b0006f2687981 */ /* 0x000f22000c1e9b00 */
[----:B------:R-:W-:-:S03]  /*2060*/  DFMA R138, R54, UR10, R138 ;  /* 0x0000000a368a7c2b */ /* 0x000fc6000800008a */
[----:B------:R-:W4:Y:S01]  /*2070*/  LDG.E.64.CONSTANT R54, desc[UR6][R242.64+0x2d0d00] ;  /* 0x2d0d0006f2367981 */ /* 0x000f22000c1e9b00 */
[----:B------:R-:W-:-:S03]  /*2080*/  DADD R214, R214, -R110 ;  /* 0x00000000d6d67229 */ /* 0x000fc6000000086e */
[----:B------:R1:W4:Y:S04]  /*2090*/  LDG.E.64.CONSTANT R170, desc[UR6][R172.64+-0x167d00] ;  /* 0xe9830006acaa7981 */ /* 0x000328000c1e9b00 */
[----:B------:R-:W4:Y:S04]  /*20a0*/  LDG.E.64.CONSTANT R106, desc[UR6][R242.64+0x2d3300] ;  /* 0x2d330006f26a7981 */ /* 0x000f28000c1e9b00 */
[----:B------:R-:W4:Y:S04]  /*20b0*/  LDG.E.64.CONSTANT R174, desc[UR6][R174.64+-0x169980] ;  /* 0xe9668006aeae7981 */ /* 0x000f28000c1e9b00 */
[----:B------:R-:W1:Y:S04]  /*20c0*/  LDG.E.64.CONSTANT R172, desc[UR6][R172.64+-0x169980] ;  /* 0xe9668006acac7981 */ /* 0x000e68000c1e9b00 */
[----:B------:R-:W4:Y:S04]  /*20d0*/  LDG.E.64.CONSTANT R112, desc[UR6][R242.64+0xb5180] ;  /* 0x0b518006f2707981 */ /* 0x000f28000c1e9b00 */
[----:B------:R-:W4:Y:S01]  /*20e0*/  LDG.E.64.CONSTANT R110, desc[UR6][R242.64+0x2d1680] ;  /* 0x2d168006f26e7981 */ /* 0x000f22000c1e9b00 */
[----:B------:R-:W-:Y:S01]  /*20f0*/  DADD R212, R212, -R86 ;  /* 0x00000000d4d47229 */ /* 0x000fe20000000856 */
[----:B------:R-:W-:-:S05]  /*2100*/  IADD3 R86, P0, PT, R122, R249, RZ ;  /* 0x000000f97a567210 */ /* 0x000fca0007f1e0ff */
[----:B------:R-:W-:-:S05]  /*2110*/  IMAD.X R87, R123, 0x1, R251, P0 ;  /* 0x000000017b577824 */ /* 0x000fca00000e06fb */
[----:B------:R-:W4:Y:S01]  /*2120*/  LDG.E.64 R190, desc[UR6][R86.64+0x169000] ;  /* 0x1690000656be7981 */ /* 0x000f22000c1e1b00 */
[----:B------:R-:W-:Y:S02]  /*2130*/  DADD R142, R142, -R158 ;  /* 0x000000008e8e7229 */ /* 0x000fe4000000089e */
[----:B------:R-:W-:-:S08]  /*2140*/  DMUL R20, R18, R20 ;  /* 0x0000001412147228 */ /* 0x000fd00000000000 */
[----:B------:R-:W-:Y:S02]  /*2150*/  DMUL R20, R20, R18 ;  /* 0x0000001214147228 */ /* 0x000fe40000000000 */
[----:B------:R-:W-:-:S08]  /*2160*/  DMUL R142, R142, UR8 ;  /* 0x000000088e8e7c28 */ /* 0x000fd00008000000 */
[----:B------:R-:W-:Y:S02]  /*2170*/  DFMA R142, R232, UR10, R142 ;  /* 0x0000000ae88e7c2b */ /* 0x000fe4000800008e */
[----:B------:R-:W-:Y:S02]  /*2180*/  DMUL R138, R240, R138 ;  /* 0x0000008af08a7228 */ /* 0x000fe40000000000 */
[--C-:B--2---:R-:W-:Y:S02]  /*2190*/  DADD R158, -R158, R236.reuse ;  /* 0x000000009e9e7229 */ /* 0x104fe400000001ec */
[----:B------:R-:W-:-:S04]  /*21a0*/  DADD R236, R238, -R236 ;  /* 0x00000000eeec7229 */ /* 0x000fc800000008ec */
[----:B------:R-:W-:-:S04]  /*21b0*/  DMUL R138, R26, R138 ;  /* 0x0000008a1a8a7228 */ /* 0x000fc80000000000 */
[----:B------:R-:W-:Y:S02]  /*21c0*/  DMUL R236, R236, UR8 ;  /* 0x00000008ecec7c28 */ /* 0x000fe40008000000 */
[----:B---3--:R-:W-:Y:S02]  /*21d0*/  DADD R18, -R168, R220 ;  /* 0x00000000a8127229 */ /* 0x008fe400000001dc */
[----:B----4-:R-:W-:Y:S02]  /*21e0*/  DADD R226, R226, -R140 ;  /* 0x00000000e2e27229 */ /* 0x010fe4000000088c */
[----:B------:R-:W-:-:S08]  /*21f0*/  DADD R238, -R224, R222 ;  /* 0x00000000e0ee7229 */ /* 0x000fd000000001de */
[----:B------:R-:W-:-:S08]  /*2200*/  DMUL R238, R238, UR8 ;  /* 0x00000008eeee7c28 */ /* 0x000fd00008000000 */
[----:B------:R-:W-:Y:S02]  /*2210*/  DFMA R238, R18, UR10, R238 ;  /* 0x0000000a12ee7c2b */ /* 0x000fe400080000ee */
[----:B------:R-:W-:Y:S02]  /*2220*/  DADD R18, -R184, R140 ;  /* 0x00000000b8127229 */ /* 0x000fe4000000018c */
[----:B------:R-:W-:-:S06]  /*2230*/  DMUL R196, R186, R196 ;  /* 0x000000c4bac47228 */ /* 0x000fcc0000000000 */
[----:B------:R-:W-:Y:S02]  /*2240*/  DMUL R18, R18, UR8 ;  /* 0x0000000812127c28 */ /* 0x000fe40008000000 */
[----:B------:R-:W-:Y:S02]  /*2250*/  DMUL R194, R186, R194 ;  /* 0x000000c2bac27228 */ /* 0x000fe40000000000 */
[----:B------:R-:W-:Y:S02]  /*2260*/  DADD R168, R168, -R132 ;  /* 0x00000000a8a87229 */ /* 0x000fe40000000884 */
[----:B------:R-:W-:Y:S02]  /*2270*/  DMUL R196, R196, R182 ;  /* 0x000000b6c4c47228 */ /* 0x000fe40000000000 */
[--C-:B------:R-:W-:Y:S02]  /*2280*/  DADD R140, -R152, R134.reuse ;  /* 0x00000000988c7229 */ /* 0x100fe40000000186 */
[----:B------:R-:W-:-:S02]  /*2290*/  DADD R134, R222, -R134 ;  /* 0x00000000de867229 */ /* 0x000fc40000000886 */
[----:B------:R-:W-:Y:S02]  /*22a0*/  DMUL R168, R168, UR8 ;  /* 0x00000008a8a87c28 */ /* 0x000fe40008000000 */
[----:B------:R-:W-:Y:S02]  /*22b0*/  DFMA R18, R158, UR10, R18 ;  /* 0x0000000a9e127c2b */ /* 0x000fe40008000012 */
[----:B------:R-:W-:Y:S02]  /*22c0*/  DADD R158, -R166, R148 ;  /* 0x00000000a69e7229 */ /* 0x000fe40000000194 */
[----:B------:R-:W-:Y:S02]  /*22d0*/  DMUL R134, R134, UR8 ;  /* 0x0000000886867c28 */ /* 0x000fe40008000000 */
[----:B------:R-:W-:Y:S02]  /*22e0*/  DMUL R188, R180, R188 ;  /* 0x000000bcb4bc7228 */ /* 0x000fe40000000000 */
[----:B------:R-:W-:-:S02]  /*22f0*/  DFMA R168, R208, UR10, R168 ;  /* 0x0000000ad0a87c2b */ /* 0x000fc400080000a8 */
[----:B------:R-:W-:Y:S02]  /*2300*/  DMUL R194, R182, R194 ;  /* 0x000000c2b6c27228 */ /* 0x000fe40000000000 */
[----:B------:R-:W-:Y:S02]  /*2310*/  DMUL R142, R196, R142 ;  /* 0x0000008ec48e7228 */ /* 0x000fe40000000000 */
[----:B------:R-:W-:Y:S02]  /*2320*/  DADD R184, R204, -R184 ;  /* 0x00000000ccb87229 */ /* 0x000fe400000008b8 */
[----:B------:R-:W-:Y:S02]  /*2330*/  DMUL R204, R158, UR8 ;  /* 0x000000089ecc7c28 */ /* 0x000fe40008000000 */
[----:B------:R-:W-:Y:S02]  /*2340*/  DADD R158, -R16, R12 ;  /* 0x00000000109e7229 */ /* 0x000fe4000000010c */
[----:B------:R-:W-:-:S02]  /*2350*/  DFMA R134, R210, UR10, R134 ;  /* 0x0000000ad2867c2b */ /* 0x000fc40008000086 */
[----:B------:R-:W-:Y:S02]  /*2360*/  DMUL R188, R178, R188 ;  /* 0x000000bcb2bc7228 */ /* 0x000fe40000000000 */
[----:B------:R-:W-:Y:S02]  /*2370*/  DMUL R168, R194, R168 ;  /* 0x000000a8c2a87228 */ /* 0x000fe40000000000 */
[----:B------:R-:W-:Y:S02]  /*2380*/  DMUL R142, R22, R142 ;  /* 0x0000008e168e7228 */ /* 0x000fe40000000000 */
[----:B------:R-:W-:Y:S02]  /*2390*/  DADD R16, -R108, R16 ;  /* 0x000000006c107229 */ /* 0x000fe40000000110 */
[----:B------:R-:W-:Y:S02]  /*23a0*/  DMUL R188, R188, R134 ;  /* 0x00000086bcbc7228 */ /* 0x000fe40000000000 */
[----:B------:R-:W-:-:S02]  /*23b0*/  DADD R132, -R132, R218 ;  /* 0x0000000084847229 */ /* 0x000fc400000001da */
[----:B------:R-:W-:Y:S02]  /*23c0*/  DMUL R140, R140, UR8 ;  /* 0x000000088c8c7c28 */ /* 0x000fe40008000000 */
[----:B------:R-:W-:Y:S02]  /*23d0*/  DFMA R134, R162, R142, R168 ;  /* 0x0000008ea286722b */ /* 0x000fe400000000a8 */
[----:B------:R-:W-:Y:S02]  /*23e0*/  DADD R14, R54, -R14 ;  /* 0x00000000360e7229 */ /* 0x000fe4000000080e */
[----:B------:R-:W-:Y:S02]  /*23f0*/  DMUL R16, R16, UR8 ;  /* 0x0000000810107c28 */ /* 0x000fe40008000000 */
[----:B------:R-:W-:Y:S02]  /*2400*/  DADD R12, -R104, R12 ;  /* 0x00000000680c7229 */ /* 0x000fe4000000010c */
[----:B------:R-:W-:-:S02]  /*2410*/  DADD R152, R224, -R152 ;  /* 0x00000000e0987229 */ /* 0x000fc40000000898 */
[----:B------:R-:W-:Y:S02]  /*2420*/  DMUL R184, R184, UR8 ;  /* 0x00000008b8b87c28 */ /* 0x000fe40008000000 */
[----:B------:R-:W-:Y:S02]  /*2430*/  DMUL R226, R226, UR8 ;  /* 0x00000008e2e27c28 */ /* 0x000fe40008000000 */
[----:B------:R-:W-:Y:S02]  /*2440*/  DMUL R192, R180, R192 ;  /* 0x000000c0b4c07228 */ /* 0x000fe40000000000 */
[----:B0-----:R-:W-:Y:S02]  /*2450*/  DMUL R146, R164, R146 ;  /* 0x00000092a4927228 */ /* 0x001fe40000000000 */
[----:B------:R-:W-:Y:S02]  /*2460*/  DADD R142, -R116, R166 ;  /* 0x00000000748e7229 */ /* 0x000fe400000001a6 */
[----:B------:R-:W-:-:S02]  /*2470*/  DMUL R234, R234, R238 ;  /* 0x000000eeeaea7228 */ /* 0x000fc40000000000 */
[----:B------:R-:W-:Y:S02]  /*2480*/  DMUL R18, R228, R18 ;  /* 0x00000012e4127228 */ /* 0x000fe40000000000 */
[----:B------:R-:W-:Y:S02]  /*2490*/  DMUL R150, R154, R150 ;  /* 0x000000969a967228 */ /* 0x000fe40000000000 */
[----:B------:R-:W-:Y:S02]  /*24a0*/  DFMA R132, R132, UR10, R140 ;  /* 0x0000000a84847c2b */ /* 0x000fe4000800008c */
[----:B------:R-:W-:Y:S02]  /*24b0*/  DMUL R186, R186, R182 ;  /* 0x000000b6baba7228 */ /* 0x000fe40000000000 */
[----:B-1----:R-:W-:Y:S02]  /*24c0*/  DMUL R172, R164, R172 ;  /* 0x000000aca4ac7228 */ /* 0x002fe40000000000 */
[----:B------:R-:W-:-:S02]  /*24d0*/  DFMA R14, R14, UR10, R16 ;  /* 0x0000000a0e0e7c2b */ /* 0x000fc40008000010 */
[----:B------:R-:W-:Y:S02]  /*24e0*/  DADD R10, R106, -R10 ;  /* 0x000000006a0a7229 */ /* 0x000fe4000000080a */
[----:B------:R-:W-:Y:S02]  /*24f0*/  DMUL R12, R12, UR8 ;  /* 0x000000080c0c7c28 */ /* 0x000fe40008000000 */
[----:B------:R-:W-:Y:S02]  /*2500*/  DADD R218, R220, -R218 ;  /* 0x00000000dcda7229 */ /* 0x000fe400000008da */
[----:B------:R-:W-:Y:S02]  /*2510*/  DMUL R152, R152, UR8 ;  /* 0x0000000898987c28 */ /* 0x000fe40008000000 */
[----:B------:R-:W-:Y:S02]  /*2520*/  DFMA R216, R216, UR10, R184 ;  /* 0x0000000ad8d87c2b */ /* 0x000fe400080000b8 */
[----:B------:R-:W-:-:S02]  /*2530*/  DFMA R214, R214, UR10, R226 ;  /* 0x0000000ad6d67c2b */ /* 0x000fc400080000e2 */
[----:B------:R-:W-:Y:S02]  /*2540*/  DMUL R192, R192, R178 ;  /* 0x000000b2c0c07228 */ /* 0x000fe40000000000 */
[-C--:B------:R-:W-:Y:S02]  /*2550*/  DMUL R164, R164, R174.reuse ;  /* 0x000000aea4a47228 */ /* 0x080fe40000000000 */
[----:B------:R-:W-:Y:S02]  /*2560*/  DMUL R146, R146, R174 ;  /* 0x000000ae92927228 */ /* 0x000fe40000000000 */
[----:B------:R-:W-:Y:S02]  /*2570*/  DADD R16, -R112, R148 ;  /* 0x0000000070107229 */ /* 0x000fe40000000194 */
[----:B------:R-:W-:Y:S02]  /*2580*/  DADD R140, R110, -R144 ;  /* 0x000000006e8c7229 */ /* 0x000fe40000000890 */
[----:B------:R-:W-:-:S02]  /*2590*/  DMUL R142, R142, UR8 ;  /* 0x000000088e8e7c28 */ /* 0x000fc40008000000 */
[----:B------:R-:W-:Y:S02]  /*25a0*/  DFMA R138, R162, R138, R234 ;  /* 0x0000008aa28a722b */ /* 0x000fe400000000ea */
[----:B------:R-:W-:Y:S02]  /*25b0*/  DMUL R18, R22, R18 ;  /* 0x0000001216127228 */ /* 0x000fe40000000000 */
[----:B------:R-:W-:Y:S02]  /*25c0*/  DFMA R230, R230, UR10, R236 ;  /* 0x0000000ae6e67c2b */ /* 0x000fe400080000ec */
[----:B------:R-:W-:Y:S02]  /*25d0*/  DMUL R170, R154, R170 ;  /* 0x000000aa9aaa7228 */ /* 0x000fe40000000000 */
[-C--:B------:R-:W-:Y:S02]  /*25e0*/  DMUL R150, R150, R198.reuse ;  /* 0x000000c696967228 */ /* 0x080fe40000000000 */
[----:B------:R-:W-:-:S02]  /*25f0*/  DMUL R154, R154, R198 ;  /* 0x000000c69a9a7228 */ /* 0x000fc40000000000 */
[----:B------:R-:W-:Y:S02]  /*2600*/  DMUL R186, R182, R186 ;  /* 0x000000bab6ba7228 */ /* 0x000fe40000000000 */
[----:B------:R-:W-:Y:S02]  /*2610*/  DFMA R10, R10, UR10, R12 ;  /* 0x0000000a0a0a7c2b */ /* 0x000fe4000800000c */
[----:B------:R-:W-:Y:S02]  /*2620*/  DADD R176, R206, -R176 ;  /* 0x00000000ceb07229 */ /* 0x000fe400000008b0 */
[----:B------:R-:W-:Y:S02]  /*2630*/  DMUL R218, R218, UR8 ;  /* 0x00000008dada7c28 */ /* 0x000fe40008000000 */
[----:B------:R-:W-:Y:S02]  /*2640*/  DFMA R152, R212, UR10, R152 ;  /* 0x0000000ad4987c2b */ /* 0x000fe40008000098 */
[----:B------:R-:W-:-:S02]  /*2650*/  DMUL R192, R192, R214 ;  /* 0x000000d6c0c07228 */ /* 0x000fc40000000000 */
[----:B------:R-:W-:Y:S02]  /*2660*/  DMUL R180, R180, R178 ;  /* 0x000000b2b4b47228 */ /* 0x000fe40000000000 */
[C---:B------:R-:W-:Y:S02]  /*2670*/  DMUL R172, R174.reuse, R172 ;  /* 0x000000acaeac7228 */ /* 0x040fe40000000000 */
[----:B------:R-:W-:Y:S02]  /*2680*/  DMUL R164, R174, R164 ;  /* 0x000000a4aea47228 */ /* 0x000fe40000000000 */
[----:B------:R-:W-:Y:S02]  /*2690*/  DMUL R146, R146, R216 ;  /* 0x000000d892927228 */ /* 0x000fe40000000000 */
[----:B------:R-:W-:Y:S02]  /*26a0*/  DADD R12, R244, -R160 ;  /* 0x00000000f40c7229 */ /* 0x000fe400000008a0 */
[----:B------:R-:W-:-:S02]  /*26b0*/  DMUL R16, R16, UR8 ;  /* 0x0000000810107c28 */ /* 0x000fc40008000000 */
[----:B------:R-:W-:Y:S02]  /*26c0*/  DFMA R140, R140, UR10, R142 ;  /* 0x0000000a8c8c7c2b */ /* 0x000fe4000800008e */
[----:B------:R-:W-:Y:S02]  /*26d0*/  DFMA R18, R162, R18, R138 ;  /* 0x00000012a212722b */ /* 0x000fe4000000008a */
[----:B------:R-:W-:Y:S02]  /*26e0*/  DMUL R170, R198, R170 ;  /* 0x000000aac6aa7228 */ /* 0x000fe40000000000 */
[----:B------:R-:W-:Y:S02]  /*26f0*/  DMUL R150, R150, R230 ;  /* 0x000000e696967228 */ /* 0x000fe40000000000 */
[----:B------:R-:W-:Y:S02]  /*2700*/  DMUL R198, R198, R154 ;  /* 0x0000009ac6c67228 */ /* 0x000fe40000000000 */
[----:B------:R-:W-:-:S02]  /*2710*/  DMUL R14, R186, R14 ;  /* 0x0000000eba0e7228 */ /* 0x000fc40000000000 */
[----:B------:R-:W-:Y:S02]  /*2720*/  DADD R144, R112, -R116 ;  /* 0x0000000070907229 */ /* 0x000fe40000000874 */
[----:B------:R-:W-:Y:S02]  /*2730*/  DFMA R176, R176, UR10, R218 ;  /* 0x0000000ab0b07c2b */ /* 0x000fe400080000da */
[----:B------:R-:W-:Y:S02]  /*2740*/  DMUL R138, R30, R192 ;  /* 0x000000c01e8a7228 */ /* 0x000fe40000000000 */
[----:B------:R-:W-:Y:S02]  /*2750*/  DMUL R178, R178, R180 ;  /* 0x000000b4b2b27228 */ /* 0x000fe40000000000 */
[----:B------:R-:W-:Y:S02]  /*2760*/  DMUL R152, R172, R152 ;  /* 0x00000098ac987228 */ /* 0x000fe40000000000 */
[----:B------:R-:W-:-:S02]  /*2770*/  DMUL R146, R22, R146 ;  /* 0x0000009216927228 */ /* 0x000fc40000000000 */
[----:B------:R-:W-:Y:S02]  /*2780*/  DADD R142, R244, -R110 ;  /* 0x00000000f48e7229 */ /* 0x000fe4000000086e */
[----:B------:R-:W-:Y:S02]  /*2790*/  DFMA R12, R12, UR10, R16 ;  /* 0x0000000a0c0c7c2b */ /* 0x000fe40008000010 */
[----:B------:R-:W-:Y:S02]  /*27a0*/  DMUL R140, R164, R140 ;  /* 0x0000008ca48c7228 */ /* 0x000fe40000000000 */
[----:B------:R-:W-:Y:S02]  /*27b0*/  DFMA R18, R202, R132, R18 ;  /* 0x00000084ca12722b */ /* 0x000fe40000000012 */
[----:B------:R-:W-:Y:S02]  /*27c0*/  DMUL R132, R28, R150 ;  /* 0x000000961c847228 */ /* 0x000fe40000000000 */
[----:B------:R-:W-:-:S02]  /*27d0*/  DFMA R10, R198, R10, R14 ;  /* 0x0000000ac60a722b */ /* 0x000fc4000000000e */
[----:B------:R-:W-:Y:S02]  /*27e0*/  DMUL R150, R144, UR8 ;  /* 0x0000000890967c28 */ /* 0x000fe40008000000 */
[----:B------:R-:W-:Y:S02]  /*27f0*/  DMUL R170, R170, R176 ;  /* 0x000000b0aaaa7228 */ /* 0x000fe40000000000 */
[C---:B------:R-:W-:Y:S02]  /*2800*/  DFMA R138, R162.reuse, R138, R188 ;  /* 0x0000008aa28a722b */ /* 0x040fe400000000bc */
[----:B------:R-:W-:Y:S02]  /*2810*/  DFMA R146, R162, R146, R152 ;  /* 0x00000092a292722b */ /* 0x000fe40000000098 */
[----:B------:R-:W-:Y:S02]  /*2820*/  DMUL R14, R120, R38 ;  /* 0x00000026780e7228 */ /* 0x000fe40000000000 */
[----:B------:R-:W-:-:S02]  /*2830*/  DADD R16, R106, -R54 ;  /* 0x000000006a107229 */ /* 0x000fc40000000836 */
[----:B------:R-:W-:Y:S02]  /*2840*/  DMUL R142, R142, UR8 ;  /* 0x000000088e8e7c28 */ /* 0x000fe40008000000 */
[----:B------:R-:W-:Y:S02]  /*2850*/  DADD R148, R104, -R108 ;  /* 0x0000000068947229 */ /* 0x000fe4000000086c */
[----:B------:R-:W-:Y:S02]  /*2860*/  DMUL R144, R50, R36 ;  /* 0x0000002432907228 */ /* 0x000fe40000000000 */
[----:B------:R-:W-:Y:S02]  /*2870*/  DFMA R12, R178, R12, R140 ;  /* 0x0000000cb20c722b */ /* 0x000fe4000000008c */
[----:B------:R-:W-:Y:S02]  /*2880*/  DFMA R190, R22, R200, R190 ;  /* 0x000000c816be722b */ /* 0x000fe400000000be */
[----:B------:R-:W-:-:S02]  /*2890*/  DFMA R132, R162, R132, R170 ;  /* 0x00000084a284722b */ /* 0x000fc400000000aa */
[----:B------:R-:W-:Y:S02]  /*28a0*/  DFMA R16, R16, UR10, R142 ;  /* 0x0000000a10107c2b */ /* 0x000fe4000800008e */
[----:B------:R-:W-:Y:S02]  /*28b0*/  DMUL R18, R18, UR8 ;  /* 0x0000000812127c28 */ /* 0x000fe40008000000 */
[----:B------:R-:W-:Y:S02]  /*28c0*/  DFMA R148, R148, UR10, R150 ;  /* 0x0000000a94947c2b */ /* 0x000fe40008000096 */
[----:B------:R-:W-:Y:S02]  /*28d0*/  DMUL R14, R38, R14 ;  /* 0x0000000e260e7228 */ /* 0x000fe40000000000 */
[----:B------:R-:W-:Y:S02]  /*28e0*/  DMUL R144, R36, R144 ;  /* 0x0000009024907228 */ /* 0x000fe40000000000 */
[----:B------:R-:W-:-:S02]  /*28f0*/  DMUL R12, R12, UR8 ;  /* 0x000000080c0c7c28 */ /* 0x000fc40008000000 */
[----:B------:R-:W-:Y:S02]  /*2900*/  DADD R138, R138, R146 ;  /* 0x000000008a8a7229 */ /* 0x000fe40000000092 */
[----:B------:R-:W-:Y:S02]  /*2910*/  DFMA R158, R158, UR10, R204 ;  /* 0x0000000a9e9e7c2b */ /* 0x000fe400080000cc */
[----:B------:R-:W-:Y:S02]  /*2920*/  DFMA R18, R156, UR10, R18 ;  /* 0x0000000a9c127c2b */ /* 0x000fe40008000012 */
[----:B------:R-:W-:Y:S02]  /*2930*/  DADD R130, R190, R130 ;  /* 0x00000000be827229 */ /* 0x000fe40000000082 */
[----:B------:R-:W-:Y:S02]  /*2940*/  DADD R132, R132, R134 ;  /* 0x0000000084847229 */ /* 0x000fe40000000086 */
[----:B------:R-:W-:-:S02]  /*2950*/  DFMA R14, R14, R16, R136 ;  /* 0x000000100e0e722b */ /* 0x000fc40000000088 */
[----:B------:R-:W-:Y:S02]  /*2960*/  DMUL R144, R144, R148 ;  /* 0x0000009490907228 */ /* 0x000fe40000000000 */
[----:B------:R-:W-:Y:S02]  /*2970*/  DFMA R10, R10, UR10, R12 ;  /* 0x0000000a0a0a7c2b */ /* 0x000fe4000800000c */
[----:B------:R-:W-:Y:S02]  /*2980*/  DMUL R138, R138, UR8 ;  /* 0x000000088a8a7c28 */ /* 0x000fe40008000000 */
[----:B------:R-:W-:Y:S02]  /*2990*/  DADD R18, R130, R18 ;  /* 0x0000000082127229 */ /* 0x000fe40000000012 */
[----:B------:R-:W-:Y:S02]  /*29a0*/  DFMA R20, R20, R158, R144 ;  /* 0x0000009e1414722b */ /* 0x000fe40000000090 */
[----:B------:R-:W-:-:S02]  /*29b0*/  DFMA R10, R14, UR10, R10 ;  /* 0x0000000a0e0a7c2b */ /* 0x000fc4000800000a */
[----:B------:R-:W-:Y:S01]  /*29c0*/  DFMA R132, R132, UR10, R138 ;  /* 0x0000000a84847c2b */ /* 0x000fe2000800008a */
[----:B------:R-:W-:Y:S01]  /*29d0*/  IADD3 R118, P0, PT, R118, 0x8, RZ ;  /* 0x0000000876767810 */ /* 0x000fe20007f1e0ff */
[----:B------:R-:W-:-:S04]  /*29e0*/  VIADD R250, R250, 0x1 ;  /* 0x00000001fafa7836 */ /* 0x000fc80000000000 */
[----:B------:R-:W-:Y:S02]  /*29f0*/  DFMA R10, R20, UR8, R10 ;  /* 0x00000008140a7c2b */ /* 0x000fe4000800000a */
[----:B------:R-:W-:Y:S01]  /*2a00*/  DADD R18, R18, R132 ;  /* 0x0000000012127229 */ /* 0x000fe20000000084 */
[----:B------:R-:W-:Y:S02]  /*2a10*/  IADD3.X R119, PT, PT, RZ, R119, RZ, P0, !PT ;  /* 0x00000077ff777210 */ /* 0x000fe400007fe4ff */
[----:B------:R-:W-:-:S05]  /*2a20*/  ISETP.NE.AND P0, PT, R250, -0x4, PT ;  /* 0xfffffffcfa00780c */ /* 0x000fca0003f05270 */
[----:B------:R-:W-:Y:S01]  /*2a30*/  DADD R10, R18, R10 ;  /* 0x00000000120a7229 */ /* 0x000fe2000000000a */
[----:B------:R-:W-:Y:S01]  /*2a40*/  IADD3 R249, P1, PT, R249, 0xb4800, RZ ;  /* 0x000b4800f9f97810 */ /* 0x000fe20007f3e0ff */
[----:B------:R-:W-:Y:S01]  /*2a50*/  IMAD.MOV.U32 R13, RZ, RZ, R107 ;  /* 0x000000ffff0d7224 */ /* 0x000fe200078e006b */
[----:B------:R-:W-:Y:S01]  /*2a60*/  MOV R12, R106 ;  /* 0x0000006a000c7202 */ /* 0x000fe20000000f00 */
[----:B------:R-:W-:Y:S01]  /*2a70*/  IMAD.MOV.U32 R161, RZ, RZ, R113 ;  /* 0x000000ffffa17224 */ /* 0x000fe200078e0071 */
[----:B------:R-:W-:Y:S02]  /*2a80*/  MOV R160, R112 ;  /* 0x0000007000a07202 */ /* 0x000fe40000000f00 */
[----:B------:R0:W-:Y:S01]  /*2a90*/  STG.E.64 desc[UR6][R86.64+0x169000], R10 ;  /* 0x1690000a56007986 */ /* 0x0001e2000c101b06 */
[----:B------:R-:W-:Y:S01]  /*2aa0*/  IMAD.MOV.U32 R144, RZ, RZ, R116 ;  /* 0x000000ffff907224 */ /* 0x000fe200078e0074 */
[----:B------:R-:W-:Y:S01]  /*2ab0*/  MOV R21, R121 ;  /* 0x0000007900157202 */ /* 0x000fe20000000f00 */
[----:B------:R-:W-:Y:S01]  /*2ac0*/  IMAD.MOV.U32 R145, RZ, RZ, R117 ;  /* 0x000000ffff917224 */ /* 0x000fe200078e0075 */
[----:B------:R-:W-:Y:S01]  /*2ad0*/  MOV R138, R46 ;  /* 0x0000002e008a7202 */ /* 0x000fe20000000f00 */
[----:B------:R-:W-:Y:S01]  /*2ae0*/  IMAD.X R251, RZ, RZ, R251, P1 ;  /* 0x000000fffffb7224 */ /* 0x000fe200008e06fb */
[----:B------:R-:W-:Y:S01]  /*2af0*/  MOV R157, R51 ;  /* 0x00000033009d7202 */ /* 0x000fe20000000f00 */
[----:B------:R-:W-:Y:S01]  /*2b00*/  IMAD.MOV.U32 R20, RZ, RZ, R120 ;  /* 0x000000ffff147224 */ /* 0x000fe200078e0078 */
[----:B------:R-:W-:Y:S01]  /*2b10*/  MOV R132, R44 ;  /* 0x0000002c00847202 */ /* 0x000fe20000000f00 */
[----:B------:R-:W-:Y:S01]  /*2b20*/  IMAD.MOV.U32 R18, RZ, RZ, R38 ;  /* 0x000000ffff127224 */ /* 0x000fe200078e0026 */
[----:B------:R-:W-:Y:S01]  /*2b30*/  MOV R17, R55 ;  /* 0x0000003700117202 */ /* 0x000fe20000000f00 */
[----:B------:R-:W-:Y:S01]  /*2b40*/  IMAD.MOV.U32 R19, RZ, RZ, R39 ;  /* 0x000000ffff137224 */ /* 0x000fe200078e0027 */
[----:B------:R-:W-:Y:S01]  /*2b50*/  MOV R167, R111 ;  /* 0x0000006f00a77202 */ /* 0x000fe20000000f00 */
[----:B------:R-:W-:Y:S01]  /*2b60*/  IMAD.MOV.U32 R139, RZ, RZ, R47 ;  /* 0x000000ffff8b7224 */ /* 0x000fe200078e002f */
[----:B0-----:R-:W-:Y:S01]  /*2b70*/  MOV R11, R105 ;  /* 0x00000069000b7202 */ /* 0x001fe20000000f00 */
[----:B------:R-:W-:Y:S01]  /*2b80*/  IMAD.MOV.U32 R10, RZ, RZ, R104 ;  /* 0x000000ffff0a7224 */ /* 0x000fe200078e0068 */
        /* <DEDUP_REMOVED lines=17> */
[----:B------:R-:W-:-:S02]  /*2ca0*/  IMAD.MOV.U32 R149, RZ, RZ, R245 ;  /* 0x000000ffff957224 */ /* 0x000fc400078e00f5 */
[----:B------:R-:W-:Y:S02]  /*2cb0*/  IMAD.MOV.U32 R166, RZ, RZ, R110 ;  /* 0x000000ffffa67224 */ /* 0x000fe400078e006e */
[----:B------:R-:W-:Y:S02]  /*2cc0*/  IMAD.MOV.U32 R189, RZ, RZ, R115 ;  /* 0x000000ffffbd7224 */ /* 0x000fe400078e0073 */
[----:B------:R-:W-:Y:S02]  /*2cd0*/  IMAD.MOV.U32 R200, RZ, RZ, R64 ;  /* 0x000000ffffc87224 */ /* 0x000fe400078e0040 */
[----:B------:R-:W-:Y:S02]  /*2ce0*/  IMAD.MOV.U32 R184, RZ, RZ, R66 ;  /* 0x000000ffffb87224 */ /* 0x000fe400078e0042 */
[----:B------:R-:W-:Y:S02]  /*2cf0*/  IMAD.MOV.U32 R185, RZ, RZ, R67 ;  /* 0x000000ffffb97224 */ /* 0x000fe400078e0043 */
        /* <DEDUP_REMOVED lines=10> */
[----:B------:R-:W-:Y:S01]  /*2da0*/  IMAD.MOV.U32 R106, RZ, RZ, R84 ;  /* 0x000000ffff6a7224 */ /* 0x000fe200078e0054 */
[----:B------:R-:W-:Y:S06]  /*2db0*/  @P0 BRA `(.L_x_0) ;  /* 0xffffffd800c40947 */ /* 0x000fec000383ffff */
[----:B------:R-:W-:Y:S05]  /*2dc0*/  EXIT ;  /* 0x000000000000794d */ /* 0x000fea0003800000 */
.L_x_1:
[----:B------:R-:W-:-:S00]  /*2dd0*/  BRA `(.L_x_1) ;  /* 0xfffffffc00fc7947 */ /* 0x000fc0000383ffff */
[----:B------:R-:W-:-:S00]  /*2de0*/  NOP ;  /* 0x0000000000007918 */ /* 0x000fc00000000000 */
        /* <DEDUP_REMOVED lines=9> */
.L_x_2:


//--------------------- .nv.shared.reserved.0     --------------------------
	.section	.nv.shared.reserved.0,"aw",@nobits
	.weak		__nv_reservedSMEM_offset_0_alias
	.size		__nv_reservedSMEM_offset_0_alias, 0, 64
	.other		__nv_reservedSMEM_offset_0_alias,@"STO_CUDA_RESERVED_SHARED STV_DEFAULT"
__nv_reservedSMEM_offset_0_alias:
	.zero		0
	.zero		64


//--------------------- .nv.constant0._Z5curviPdS_S_S_S_S_S_S_S_S_S_S_ddi --------------------------
	.section	.nv.constant0._Z5curviPdS_S_S_S_S_S_S_S_S_S_S_ddi,"a",@progbits
	.sectionflags	@""
	.align	4
.nv.constant0._Z5curviPdS_S_S_S_S_S_S_S_S_S_S_ddi:
	.zero		1012


//--------------------- SYMBOLS --------------------------

	.type		.nv.reservedSmem.offset0,@object
	.size		.nv.reservedSmem.offset0,0x4
